	.target	sm_80

	.elftype	@"ET_EXEC"


//--------------------- .note.nv.tkinfo           --------------------------
	.section	.note.nv.tkinfo,"",@"SHT_NOTE"
	.sectionflags	@"SHF_NOTE_NV_TKINFO"
	.tkinfo
        /*0018*/ 	.word	0x00000002
        /*0030*/ 	.string	""
        /*0030*/ 	.string	"ptxas"
        /*0030*/ 	.string	"Cuda compilation tools, release 13.0, V13.0.88"
        /*0030*/ 	.string	"Build cuda_13.0.r13.0/compiler.36424714_0"
        /*0030*/ 	.string	"-v  -suppress-debug-info  -lineinfo  -arch sm_80 "



//--------------------- .note.nv.cuinfo           --------------------------
	.section	.note.nv.cuinfo,"",@"SHT_NOTE"
	.sectionflags	@"SHF_NOTE_NV_CUINFO"
        /*0018*/ 	.short	0x0002
        /*001a*/ 	.short	0x0050
        /*001c*/ 	.short	0x0082
	.zero		2


//--------------------- .nv.info                  --------------------------
	.section	.nv.info,"",@"SHT_CUDA_INFO"
	.align	4


	//----- nvinfo : EIATTR_REGCOUNT
	.align		4
        /*0000*/ 	.byte	0x04, 0x2f
        /*0002*/ 	.short	(.L_1 - .L_0)
	.align		4
.L_0:
        /*0004*/ 	.word	index@(matmul_kernel)
        /*0008*/ 	.word	0x000000fc


	//----- nvinfo : EIATTR_FRAME_SIZE
	.align		4
.L_1:
        /*000c*/ 	.byte	0x04, 0x11
        /*000e*/ 	.short	(.L_3 - .L_2)
	.align		4
.L_2:
        /*0010*/ 	.word	index@(matmul_kernel)
        /*0014*/ 	.word	0x00000000


	//----- nvinfo : EIATTR_MIN_STACK_SIZE
	.align		4
.L_3:
        /*0018*/ 	.byte	0x04, 0x12
        /*001a*/ 	.short	(.L_5 - .L_4)
	.align		4
.L_4:
        /*001c*/ 	.word	index@(matmul_kernel)
        /*0020*/ 	.word	0x00000000
.L_5:


//--------------------- .nv.info.matmul_kernel    --------------------------
	.section	.nv.info.matmul_kernel,"",@"SHT_CUDA_INFO"
	.sectionflags	@""
	.align	4


	//----- nvinfo : EIATTR_CUDA_API_VERSION
	.align		4
        /*0000*/ 	.byte	0x04, 0x37
        /*0002*/ 	.short	(.L_7 - .L_6)
.L_6:
        /*0004*/ 	.word	0x00000082


	//----- nvinfo : EIATTR_SW2861232_WAR
	.align		4
.L_7:
        /*0008*/ 	.byte	0x01, 0x35
	.zero		2


	//----- nvinfo : EIATTR_PARAM_CBANK
	.align		4
        /*000c*/ 	.byte	0x04, 0x0a
        /*000e*/ 	.short	(.L_9 - .L_8)
	.align		4
.L_8:
        /*0010*/ 	.word	index@(.nv.constant0.matmul_kernel)
        /*0014*/ 	.short	0x0160
        /*0016*/ 	.short	0x0050


	//----- nvinfo : EIATTR_CBANK_PARAM_SIZE
	.align		4
.L_9:
        /*0018*/ 	.byte	0x03, 0x19
        /*001a*/ 	.short	0x0050


	//----- nvinfo : EIATTR_KPARAM_INFO
	.align		4
        /*001c*/ 	.byte	0x04, 0x17
        /*001e*/ 	.short	(.L_11 - .L_10)
.L_10:
        /*0020*/ 	.word	0x00000000
        /*0024*/ 	.short	0x000d
        /*0026*/ 	.short	0x0048
        /*0028*/ 	.byte	0x00, 0xf4, 0x21, 0x00


	//----- nvinfo : EIATTR_KPARAM_INFO
	.align		4
.L_11:
        /*002c*/ 	.byte	0x04, 0x17
        /*002e*/ 	.short	(.L_13 - .L_12)
.L_12:
        /*0030*/ 	.word	0x00000000
        /*0034*/ 	.short	0x000c
        /*0036*/ 	.short	0x0040
        /*0038*/ 	.byte	0x00, 0xf4, 0x21, 0x00


	//----- nvinfo : EIATTR_KPARAM_INFO
	.align		4
.L_13:
        /*003c*/ 	.byte	0x04, 0x17
        /*003e*/ 	.short	(.L_15 - .L_14)
.L_14:
        /*0040*/ 	.word	0x00000000
        /*0044*/ 	.short	0x000b
        /*0046*/ 	.short	0x0038
        /*0048*/ 	.byte	0x00, 0xf0, 0x11, 0x00


	//----- nvinfo : EIATTR_KPARAM_INFO
	.align		4
.L_15:
        /*004c*/ 	.byte	0x04, 0x17
        /*004e*/ 	.short	(.L_17 - .L_16)
.L_16:
        /*0050*/ 	.word	0x00000000
        /*0054*/ 	.short	0x000a
        /*0056*/ 	.short	0x0034
        /*0058*/ 	.byte	0x00, 0xf0, 0x11, 0x00


	//----- nvinfo : EIATTR_KPARAM_INFO
	.align		4
.L_17:
        /*005c*/ 	.byte	0x04, 0x17
        /*005e*/ 	.short	(.L_19 - .L_18)
.L_18:
        /*0060*/ 	.word	0x00000000
        /*0064*/ 	.short	0x0009
        /*0066*/ 	.short	0x0030
        /*0068*/ 	.byte	0x00, 0xf0, 0x11, 0x00


	//----- nvinfo : EIATTR_KPARAM_INFO
	.align		4
.L_19:
        /*006c*/ 	.byte	0x04, 0x17
        /*006e*/ 	.short	(.L_21 - .L_20)
.L_20:
        /*0070*/ 	.word	0x00000000
        /*0074*/ 	.short	0x0008
        /*0076*/ 	.short	0x002c
        /*0078*/ 	.byte	0x00, 0xf0, 0x11, 0x00


	//----- nvinfo : EIATTR_KPARAM_INFO
	.align		4
.L_21:
        /*007c*/ 	.byte	0x04, 0x17
        /*007e*/ 	.short	(.L_23 - .L_22)
.L_22:
        /*0080*/ 	.word	0x00000000
        /*0084*/ 	.short	0x0007
        /*0086*/ 	.short	0x0028
        /*0088*/ 	.byte	0x00, 0xf0, 0x11, 0x00


	//----- nvinfo : EIATTR_KPARAM_INFO
	.align		4
.L_23:
        /*008c*/ 	.byte	0x04, 0x17
        /*008e*/ 	.short	(.L_25 - .L_24)
.L_24:
        /*0090*/ 	.word	0x00000000
        /*0094*/ 	.short	0x0006
        /*0096*/ 	.short	0x0024
        /*0098*/ 	.byte	0x00, 0xf0, 0x11, 0x00


	//----- nvinfo : EIATTR_KPARAM_INFO
	.align		4
.L_25:
        /*009c*/ 	.byte	0x04, 0x17
        /*009e*/ 	.short	(.L_27 - .L_26)
.L_26:
        /*00a0*/ 	.word	0x00000000
        /*00a4*/ 	.short	0x0005
        /*00a6*/ 	.short	0x0020
        /*00a8*/ 	.byte	0x00, 0xf0, 0x11, 0x00


	//----- nvinfo : EIATTR_KPARAM_INFO
	.align		4
.L_27:
        /*00ac*/ 	.byte	0x04, 0x17
        /*00ae*/ 	.short	(.L_29 - .L_28)
.L_28:
        /*00b0*/ 	.word	0x00000000
        /*00b4*/ 	.short	0x0004
        /*00b6*/ 	.short	0x001c
        /*00b8*/ 	.byte	0x00, 0xf0, 0x11, 0x00


	//----- nvinfo : EIATTR_KPARAM_INFO
	.align		4
.L_29:
        /*00bc*/ 	.byte	0x04, 0x17
        /*00be*/ 	.short	(.L_31 - .L_30)
.L_30:
        /*00c0*/ 	.word	0x00000000
        /*00c4*/ 	.short	0x0003
        /*00c6*/ 	.short	0x0018
        /*00c8*/ 	.byte	0x00, 0xf0, 0x11, 0x00


	//----- nvinfo : EIATTR_KPARAM_INFO
	.align		4
.L_31:
        /*00cc*/ 	.byte	0x04, 0x17
        /*00ce*/ 	.short	(.L_33 - .L_32)
.L_32:
        /*00d0*/ 	.word	0x00000000
        /*00d4*/ 	.short	0x0002
        /*00d6*/ 	.short	0x0010
        /*00d8*/ 	.byte	0x00, 0xf4, 0x21, 0x00


	//----- nvinfo : EIATTR_KPARAM_INFO
	.align		4
.L_33:
        /*00dc*/ 	.byte	0x04, 0x17
        /*00de*/ 	.short	(.L_35 - .L_34)
.L_34:
        /*00e0*/ 	.word	0x00000000
        /*00e4*/ 	.short	0x0001
        /*00e6*/ 	.short	0x0008
        /*00e8*/ 	.byte	0x00, 0xf4, 0x21, 0x00


	//----- nvinfo : EIATTR_KPARAM_INFO
	.align		4
.L_35:
        /*00ec*/ 	.byte	0x04, 0x17
        /*00ee*/ 	.short	(.L_37 - .L_36)
.L_36:
        /*00f0*/ 	.word	0x00000000
        /*00f4*/ 	.short	0x0000
        /*00f6*/ 	.short	0x0000
        /*00f8*/ 	.byte	0x00, 0xf4, 0x21, 0x00


	//----- nvinfo : EIATTR_MAXREG_COUNT
	.align		4
.L_37:
        /*00fc*/ 	.byte	0x03, 0x1b
        /*00fe*/ 	.short	0x00ff


	//----- nvinfo : EIATTR_NUM_BARRIERS
	.align		4
        /*0100*/ 	.byte	0x02, 0x4c
        /*0102*/ 	.byte	0x01
	.zero		1


	//----- nvinfo : EIATTR_MERCURY_ISA_VERSION
	.align		4
        /*0104*/ 	.byte	0x03, 0x5f
        /*0106*/ 	.short	0x0000


	//----- nvinfo : EIATTR_EXIT_INSTR_OFFSETS
	.align		4
        /*0108*/ 	.byte	0x04, 0x1c
        /*010a*/ 	.short	(.L_39 - .L_38)


	//   ....[0]....
.L_38:
        /*010c*/ 	.word	0x000066b0


	//   ....[1]....
        /*0110*/ 	.word	0x000066e0


	//----- nvinfo : EIATTR_REQNTID
	.align		4
.L_39:
        /*0114*/ 	.byte	0x04, 0x10
        /*0116*/ 	.short	(.L_41 - .L_40)
.L_40:
        /*0118*/ 	.word	0x00000040
        /*011c*/ 	.word	0x00000001
        /*0120*/ 	.word	0x00000001
.L_41:


//--------------------- .nv.callgraph             --------------------------
	.section	.nv.callgraph,"",@"SHT_CUDA_CALLGRAPH"
	.align	4
	.sectionentsize	8
	.align		4
        /*0000*/ 	.word	0x00000000
	.align		4
        /*0004*/ 	.word	0xffffffff
	.align		4
        /*0008*/ 	.word	0x00000000
	.align		4
        /*000c*/ 	.word	0xfffffffe
	.align		4
        /*0010*/ 	.word	0x00000000
	.align		4
        /*0014*/ 	.word	0xfffffffd
	.align		4
        /*0018*/ 	.word	0x00000000
	.align		4
        /*001c*/ 	.word	0xfffffffc


//--------------------- .nv.rel.action            --------------------------
	.section	.nv.rel.action,"",@"SHT_CUDA_RELOCINFO"
	.align	8
	.sectionentsize	8
        /*0000*/ 	.byte	0x73, 0x00, 0x00, 0x00, 0x00, 0x00, 0x00, 0x00, 0x00, 0x00, 0x00, 0x11, 0x25, 0x00, 0x05, 0x36


//--------------------- .nv.constant0.matmul_kernel --------------------------
	.section	.nv.constant0.matmul_kernel,"a",@progbits
	.sectionflags	@""
	.align	4
.nv.constant0.matmul_kernel:
	.zero		432


//--------------------- .text.matmul_kernel       --------------------------
	.section	.text.matmul_kernel,"ax",@progbits
	.sectioninfo	@"SHI_REGISTERS=252"
	.align	128
        .global         matmul_kernel
        .type           matmul_kernel,@function
        .size           matmul_kernel,(.L_x_4 - matmul_kernel)
        .other          matmul_kernel,@"STO_CUDA_ENTRY STV_DEFAULT"
matmul_kernel:
.text.matmul_kernel:
[----:B------:R-:W-:Y:S02]  /*0000*/  IMAD.MOV.U32 R1, RZ, RZ, c[0x0][0x28] ;  /* 0x00000a00ff017624 */ /* 0x000fe400078e00ff */
[----:B------:R-:W-:Y:S01]  /*0010*/  IMAD.MOV.U32 R6, RZ, RZ, 0x3f ;  /* 0x0000003fff067424 */ /* 0x000fe200078e00ff */
[----:B------:R-:W0:Y:S01]  /*0020*/  S2R R5, SR_CTAID.X ;  /* 0x0000000000057919 */ /* 0x000e220000002500 */
[----:B------:R-:W-:Y:S01]  /*0030*/  ULDC.64 UR4, c[0x0][0x118] ;  /* 0x0000460000047ab9 */ /* 0x000fe20000000a00 */
[----:B------:R-:W-:Y:S01]  /*0040*/  CS2R R132, SRZ ;  /* 0x0000000000847805 */ /* 0x000fe2000001ff00 */
[----:B------:R-:W-:Y:S01]  /*0050*/  CS2R R134, SRZ ;  /* 0x0000000000867805 */ /* 0x000fe2000001ff00 */
[----:B------:R-:W-:Y:S01]  /*0060*/  IADD3 R0, R6, c[0x0][0x17c], RZ ;  /* 0x00005f0006007a10 */ /* 0x000fe20007ffe0ff */
[----:B------:R-:W1:Y:S01]  /*0070*/  S2R R246, SR_TID.X ;  /* 0x0000000000f67919 */ /* 0x000e620000002100 */
[----:B------:R-:W-:Y:S01]  /*0080*/  CS2R R116, SRZ ;  /* 0x0000000000747805 */ /* 0x000fe2000001ff00 */
[----:B------:R-:W-:Y:S01]  /*0090*/  CS2R R118, SRZ ;  /* 0x0000000000767805 */ /* 0x000fe2000001ff00 */
[----:B------:R-:W-:Y:S01]  /*00a0*/  SHF.R.S32.HI R3, RZ, 0x1f, R0 ;  /* 0x0000001fff037819 */ /* 0x000fe20000011400 */
[----:B------:R-:W-:Y:S01]  /*00b0*/  CS2R R100, SRZ ;  /* 0x0000000000647805 */ /* 0x000fe2000001ff00 */
[----:B------:R-:W-:Y:S01]  /*00c0*/  CS2R R102, SRZ ;  /* 0x0000000000667805 */ /* 0x000fe2000001ff00 */
[----:B------:R-:W-:Y:S01]  /*00d0*/  CS2R R12, SRZ ;  /* 0x00000000000c7805 */ /* 0x000fe2000001ff00 */
[----:B------:R-:W-:Y:S01]  /*00e0*/  LEA.HI R3, R3, R0, RZ, 0x6 ;  /* 0x0000000003037211 */ /* 0x000fe200078f30ff */
[----:B------:R-:W-:Y:S01]  /*00f0*/  CS2R R14, SRZ ;  /* 0x00000000000e7805 */ /* 0x000fe2000001ff00 */
[----:B------:R-:W-:Y:S01]  /*0100*/  CS2R R84, SRZ ;  /* 0x0000000000547805 */ /* 0x000fe2000001ff00 */
[----:B------:R-:W-:Y:S01]  /*0110*/  CS2R R86, SRZ ;  /* 0x0000000000567805 */ /* 0x000fe2000001ff00 */
[----:B------:R-:W-:Y:S01]  /*0120*/  SHF.R.S32.HI R3, RZ, 0x6, R3 ;  /* 0x00000006ff037819 */ /* 0x000fe20000011403 */
[----:B------:R-:W-:Y:S01]  /*0130*/  CS2R R16, SRZ ;  /* 0x0000000000107805 */ /* 0x000fe2000001ff00 */
[----:B------:R-:W-:-:S03]  /*0140*/  CS2R R18, SRZ ;  /* 0x0000000000127805 */ /* 0x000fc6000001ff00 */
[----:B------:R-:W-:Y:S01]  /*0150*/  IMAD.SHL.U32 R4, R3, 0x8, RZ ;  /* 0x0000000803047824 */ /* 0x000fe200078e00ff */
[----:B0-----:R-:W-:-:S04]  /*0160*/  IABS R10, R5 ;  /* 0x00000005000a7213 */ /* 0x001fc80000000000 */
[-C--:B------:R-:W-:Y:S02]  /*0170*/  IABS R7, R4.reuse ;  /* 0x0000000400077213 */ /* 0x080fe40000000000 */
[----:B------:R-:W-:Y:S02]  /*0180*/  IABS R11, R4 ;  /* 0x00000004000b7213 */ /* 0x000fe40000000000 */
[----:B------:R-:W0:Y:S01]  /*0190*/  I2F.RP R0, R7 ;  /* 0x0000000700007306 */ /* 0x000e220000209400 */
[----:B-1----:R-:W-:-:S07]  /*01a0*/  LOP3.LUT R247, R246, 0x3f, RZ, 0xc0, !PT ;  /* 0x0000003ff6f77812 */ /* 0x002fce00078ec0ff */
[----:B0-----:R-:W0:Y:S02]  /*01b0*/  MUFU.RCP R0, R0 ;  /* 0x0000000000007308 */ /* 0x001e240000001000 */
[----:B0-----:R-:W-:Y:S01]  /*01c0*/  IADD3 R2, R0, 0xffffffe, RZ ;  /* 0x0ffffffe00027810 */ /* 0x001fe20007ffe0ff */
[----:B------:R-:W-:-:S05]  /*01d0*/  IMAD.MOV R0, RZ, RZ, -R11 ;  /* 0x000000ffff007224 */ /* 0x000fca00078e0a0b */
[----:B------:R0:W1:Y:S02]  /*01e0*/  F2I.FTZ.U32.TRUNC.NTZ R3, R2 ;  /* 0x0000000200037305 */ /* 0x000064000021f000 */
[----:B0-----:R-:W-:Y:S02]  /*01f0*/  IMAD.MOV.U32 R2, RZ, RZ, RZ ;  /* 0x000000ffff027224 */ /* 0x001fe400078e00ff */
[----:B-1----:R-:W-:-:S04]  /*0200*/  IMAD.MOV R8, RZ, RZ, -R3 ;  /* 0x000000ffff087224 */ /* 0x002fc800078e0a03 */
[----:B------:R-:W-:Y:S02]  /*0210*/  IMAD R9, R8, R7, RZ ;  /* 0x0000000708097224 */ /* 0x000fe400078e02ff */
[----:B------:R-:W-:Y:S02]  /*0220*/  IMAD.MOV.U32 R8, RZ, RZ, R10 ;  /* 0x000000ffff087224 */ /* 0x000fe400078e000a */
[----:B------:R-:W-:-:S06]  /*0230*/  IMAD.HI.U32 R3, R3, R9, R2 ;  /* 0x0000000903037227 */ /* 0x000fcc00078e0002 */
[----:B------:R-:W-:-:S04]  /*0240*/  IMAD.HI.U32 R3, R3, R8, RZ ;  /* 0x0000000803037227 */ /* 0x000fc800078e00ff */
[----:B------:R-:W-:-:S05]  /*0250*/  IMAD R0, R3, R0, R8 ;  /* 0x0000000003007224 */ /* 0x000fca00078e0208 */
[----:B------:R-:W-:-:S13]  /*0260*/  ISETP.GT.U32.AND P1, PT, R7, R0, PT ;  /* 0x000000000700720c */ /* 0x000fda0003f24070 */
[----:B------:R-:W-:Y:S01]  /*0270*/  @!P1 IMAD.IADD R0, R0, 0x1, -R7 ;  /* 0x0000000100009824 */ /* 0x000fe200078e0a07 */
[----:B------:R-:W-:Y:S02]  /*0280*/  @!P1 IADD3 R3, R3, 0x1, RZ ;  /* 0x0000000103039810 */ /* 0x000fe40007ffe0ff */
[----:B------:R-:W-:Y:S02]  /*0290*/  ISETP.NE.AND P1, PT, R4, RZ, PT ;  /* 0x000000ff0400720c */ /* 0x000fe40003f25270 */
[----:B------:R-:W-:Y:S02]  /*02a0*/  ISETP.GE.U32.AND P0, PT, R0, R7, PT ;  /* 0x000000070000720c */ /* 0x000fe40003f06070 */
[----:B------:R-:W-:-:S04]  /*02b0*/  LOP3.LUT R0, R5, R4, RZ, 0x3c, !PT ;  /* 0x0000000405007212 */ /* 0x000fc800078e3cff */
[----:B------:R-:W-:Y:S02]  /*02c0*/  ISETP.GE.AND P2, PT, R0, RZ, PT ;  /* 0x000000ff0000720c */ /* 0x000fe40003f46270 */
[----:B------:R-:W-:-:S05]  /*02d0*/  IADD3 R0, R6, c[0x0][0x178], RZ ;  /* 0x00005e0006007a10 */ /* 0x000fca0007ffe0ff */
[----:B------:R-:W-:-:S05]  /*02e0*/  @P0 IADD3 R3, R3, 0x1, RZ ;  /* 0x0000000103030810 */ /* 0x000fca0007ffe0ff */
[----:B------:R-:W-:Y:S01]  /*02f0*/  IMAD.MOV.U32 R2, RZ, RZ, R3 ;  /* 0x000000ffff027224 */ /* 0x000fe200078e0003 */
[----:B------:R-:W-:-:S03]  /*0300*/  SHF.R.S32.HI R3, RZ, 0x1f, R0 ;  /* 0x0000001fff037819 */ /* 0x000fc60000011400 */
[----:B------:R-:W-:Y:S01]  /*0310*/  @!P2 IMAD.MOV R2, RZ, RZ, -R2 ;  /* 0x000000ffff02a224 */ /* 0x000fe200078e0a02 */
[----:B------:R-:W-:Y:S02]  /*0320*/  @!P1 LOP3.LUT R2, RZ, R4, RZ, 0x33, !PT ;  /* 0x00000004ff029212 */ /* 0x000fe400078e33ff */
[----:B------:R-:W-:-:S03]  /*0330*/  LEA.HI R3, R3, R0, RZ, 0x6 ;  /* 0x0000000003037211 */ /* 0x000fc600078f30ff */
[----:B------:R-:W-:Y:S02]  /*0340*/  IMAD.SHL.U32 R6, R2, 0x8, RZ ;  /* 0x0000000802067824 */ /* 0x000fe400078e00ff */
[----:B------:R-:W-:-:S03]  /*0350*/  IMAD.MOV R2, RZ, RZ, -R2 ;  /* 0x000000ffff027224 */ /* 0x000fc600078e0a02 */
[----:B------:R-:W-:Y:S01]  /*0360*/  LEA.HI.SX32 R3, R3, -R6, 0x1a ;  /* 0x8000000603037211 */ /* 0x000fe200078fd2ff */
[----:B------:R-:W-:-:S03]  /*0370*/  IMAD R4, R4, R2, R5 ;  /* 0x0000000204047224 */ /* 0x000fc600078e0205 */
[----:B------:R-:W-:Y:S02]  /*0380*/  IMNMX R11, R3, 0x8, PT ;  /* 0x00000008030b7817 */ /* 0x000fe40003800200 */
[----:B------:R-:W-:Y:S02]  /*0390*/  IABS R9, R4 ;  /* 0x0000000400097213 */ /* 0x000fe40000000000 */
[----:B------:R-:W-:-:S04]  /*03a0*/  IABS R7, R11 ;  /* 0x0000000b00077213 */ /* 0x000fc80000000000 */
[----:B------:R-:W0:Y:S08]  /*03b0*/  I2F.RP R0, R7 ;  /* 0x0000000700007306 */ /* 0x000e300000209400 */
[----:B0-----:R-:W0:Y:S02]  /*03c0*/  MUFU.RCP R0, R0 ;  /* 0x0000000000007308 */ /* 0x001e240000001000 */
[----:B0-----:R-:W-:-:S06]  /*03d0*/  IADD3 R3, R0, 0xffffffe, RZ ;  /* 0x0ffffffe00037810 */ /* 0x001fcc0007ffe0ff */
[----:B------:R-:W0:Y:S02]  /*03e0*/  F2I.FTZ.U32.TRUNC.NTZ R3, R3 ;  /* 0x0000000300037305 */ /* 0x000e24000021f000 */
[----:B0-----:R-:W-:-:S04]  /*03f0*/  IMAD.MOV R8, RZ, RZ, -R3 ;  /* 0x000000ffff087224 */ /* 0x001fc800078e0a03 */
[----:B------:R-:W-:Y:S01]  /*0400*/  IMAD.MOV.U32 R2, RZ, RZ, R8 ;  /* 0x000000ffff027224 */ /* 0x000fe200078e0008 */
[----:B------:R-:W-:-:S03]  /*0410*/  IABS R8, R11 ;  /* 0x0000000b00087213 */ /* 0x000fc60000000000 */
[----:B------:R-:W-:Y:S02]  /*0420*/  IMAD R5, R2, R7, RZ ;  /* 0x0000000702057224 */ /* 0x000fe400078e02ff */
[----:B------:R-:W-:Y:S02]  /*0430*/  IMAD.MOV.U32 R2, RZ, RZ, RZ ;  /* 0x000000ffff027224 */ /* 0x000fe400078e00ff */
[----:B------:R-:W-:Y:S02]  /*0440*/  IMAD.MOV R0, RZ, RZ, -R8 ;  /* 0x000000ffff007224 */ /* 0x000fe400078e0a08 */
[----:B------:R-:W-:-:S04]  /*0450*/  IMAD.HI.U32 R2, R3, R5, R2 ;  /* 0x0000000503027227 */ /* 0x000fc800078e0002 */
[----:B------:R-:W-:Y:S02]  /*0460*/  IMAD.MOV.U32 R3, RZ, RZ, c[0x0][0x180] ;  /* 0x00006000ff037624 */ /* 0x000fe400078e00ff */
[----:B------:R-:W-:-:S03]  /*0470*/  IMAD.HI.U32 R2, R2, R9, RZ ;  /* 0x0000000902027227 */ /* 0x000fc600078e00ff */
[----:B------:R-:W-:Y:S01]  /*0480*/  IADD3 R3, R3, 0x1f, RZ ;  /* 0x0000001f03037810 */ /* 0x000fe20007ffe0ff */
[----:B------:R-:W-:Y:S02]  /*0490*/  IMAD R0, R2, R0, R9 ;  /* 0x0000000002007224 */ /* 0x000fe400078e0209 */
[----:B------:R-:W-:-:S03]  /*04a0*/  CS2R R8, SRZ ;  /* 0x0000000000087805 */ /* 0x000fc6000001ff00 */
[----:B------:R-:W-:-:S13]  /*04b0*/  ISETP.GT.U32.AND P1, PT, R7, R0, PT ;  /* 0x000000000700720c */ /* 0x000fda0003f24070 */
[----:B------:R-:W-:Y:S01]  /*04c0*/  @!P1 IMAD.IADD R0, R0, 0x1, -R7 ;  /* 0x0000000100009824 */ /* 0x000fe200078e0a07 */
[----:B------:R-:W-:Y:S02]  /*04d0*/  @!P1 IADD3 R2, R2, 0x1, RZ ;  /* 0x0000000102029810 */ /* 0x000fe40007ffe0ff */
[----:B------:R-:W-:Y:S02]  /*04e0*/  ISETP.NE.AND P1, PT, R11, RZ, PT ;  /* 0x000000ff0b00720c */ /* 0x000fe40003f25270 */
[----:B------:R-:W-:Y:S02]  /*04f0*/  ISETP.GE.U32.AND P0, PT, R0, R7, PT ;  /* 0x000000070000720c */ /* 0x000fe40003f06070 */
[----:B------:R-:W-:-:S04]  /*0500*/  LOP3.LUT R0, R4, R11, RZ, 0x3c, !PT ;  /* 0x0000000b04007212 */ /* 0x000fc800078e3cff */
[----:B------:R-:W-:-:S07]  /*0510*/  ISETP.GE.AND P2, PT, R0, RZ, PT ;  /* 0x000000ff0000720c */ /* 0x000fce0003f46270 */
[----:B------:R-:W-:Y:S02]  /*0520*/  @P0 IADD3 R2, R2, 0x1, RZ ;  /* 0x0000000102020810 */ /* 0x000fe40007ffe0ff */
[----:B------:R-:W-:-:S04]  /*0530*/  ISETP.GE.AND P0, PT, R3, 0x20, PT ;  /* 0x000000200300780c */ /* 0x000fc80003f06270 */
[----:B------:R-:W-:Y:S01]  /*0540*/  @!P2 IMAD.MOV R2, RZ, RZ, -R2 ;  /* 0x000000ffff02a224 */ /* 0x000fe200078e0a02 */
[----:B------:R-:W-:-:S05]  /*0550*/  @!P1 LOP3.LUT R2, RZ, R11, RZ, 0x33, !PT ;  /* 0x0000000bff029212 */ /* 0x000fca00078e33ff */
[----:B------:R-:W-:Y:S02]  /*0560*/  IMAD.MOV R0, RZ, RZ, -R2 ;  /* 0x000000ffff007224 */ /* 0x000fe400078e0a02 */
[----:B------:R-:W-:Y:S02]  /*0570*/  IMAD.SHL.U32 R180, R2, 0x40, RZ ;  /* 0x0000004002b47824 */ /* 0x000fe400078e00ff */
[----:B------:R-:W-:Y:S02]  /*0580*/  IMAD R0, R11, R0, R4 ;  /* 0x000000000b007224 */ /* 0x000fe400078e0204 */
[----:B------:R-:W-:Y:S01]  /*0590*/  CS2R R4, SRZ ;  /* 0x0000000000047805 */ /* 0x000fe2000001ff00 */
[----:B------:R-:W-:Y:S01]  /*05a0*/  CS2R R10, SRZ ;  /* 0x00000000000a7805 */ /* 0x000fe2000001ff00 */
[----:B------:R-:W-:Y:S02]  /*05b0*/  IMAD.IADD R0, R6, 0x1, R0 ;  /* 0x0000000106007824 */ /* 0x000fe400078e0200 */
[----:B------:R-:W-:-:S02]  /*05c0*/  CS2R R6, SRZ ;  /* 0x0000000000067805 */ /* 0x000fc4000001ff00 */
[----:B------:R-:W-:Y:S01]  /*05d0*/  IMAD R179, R0, 0x40, R247 ;  /* 0x0000004000b37824 */ /* 0x000fe200078e02f7 */
[----:B------:R-:W-:Y:S05]  /*05e0*/  @!P0 BRA `(.L_x_0) ;  /* 0x000044d000008947 */ /* 0x000fea0003800000 */
[----:B------:R-:W-:Y:S01]  /*05f0*/  IABS R2, c[0x0][0x17c] ;  /* 0x00005f0000027a13 */ /* 0x000fe20000000000 */
[----:B------:R-:W-:Y:S01]  /*0600*/  IMAD.SHL.U32 R178, R246, 0x40, RZ ;  /* 0x00000040f6b27824 */ /* 0x000fe200078e00ff */
[----:B------:R-:W-:Y:S01]  /*0610*/  SHF.R.U32.HI R7, RZ, 0x5, R246 ;  /* 0x00000005ff077819 */ /* 0x000fe200000116f6 */
[----:B------:R-:W-:Y:S01]  /*0620*/  IMAD.MOV.U32 R206, RZ, RZ, c[0x0][0x188] ;  /* 0x00006200ffce7624 */ /* 0x000fe200078e00ff */
[----:B------:R-:W0:Y:S01]  /*0630*/  I2F.RP R0, R2 ;  /* 0x0000000200007306 */ /* 0x000e220000209400 */
[----:B------:R-:W-:Y:S01]  /*0640*/  IABS R71, c[0x0][0x178] ;  /* 0x00005e0000477a13 */ /* 0x000fe20000000000 */
[----:B------:R-:W-:Y:S01]  /*0650*/  CS2R R136, SRZ ;  /* 0x0000000000887805 */ /* 0x000fe2000001ff00 */
[----:B------:R-:W-:Y:S01]  /*0660*/  SGXT.U32 R7, R7, 0x1 ;  /* 0x000000010707781a */ /* 0x000fe20000000000 */
[----:B------:R-:W-:Y:S01]  /*0670*/  IMAD.SHL.U32 R205, R206, 0x20, RZ ;  /* 0x00000020cecd7824 */ /* 0x000fe200078e00ff */
[----:B------:R-:W-:Y:S01]  /*0680*/  LOP3.LUT R203, R246, 0x1f, RZ, 0xc0, !PT ;  /* 0x0000001ff6cb7812 */ /* 0x000fe200078ec0ff */
[----:B------:R-:W-:Y:S01]  /*0690*/  IMAD R245, R206, 0x1f, RZ ;  /* 0x0000001fcef57824 */ /* 0x000fe200078e02ff */
[----:B------:R-:W-:Y:S01]  /*06a0*/  LOP3.LUT R22, R180, R7, RZ, 0xfc, !PT ;  /* 0x00000007b4167212 */ /* 0x000fe200078efcff */
[C---:B------:R-:W-:Y:S01]  /*06b0*/  IMAD R243, R206.reuse, 0x1e, RZ ;  /* 0x0000001ecef37824 */ /* 0x040fe200078e02ff */
[----:B------:R-:W-:Y:S01]  /*06c0*/  CS2R R138, SRZ ;  /* 0x00000000008a7805 */ /* 0x000fe2000001ff00 */
[----:B------:R-:W-:Y:S01]  /*06d0*/  IMAD R242, R206, 0x1d, RZ ;  /* 0x0000001dcef27824 */ /* 0x000fe200078e02ff */
[----:B------:R-:W-:Y:S01]  /*06e0*/  LOP3.LUT R10, R22, 0x3a, RZ, 0xfc, !PT ;  /* 0x0000003a160a7812 */ /* 0x000fe200078efcff */
[----:B------:R-:W-:Y:S01]  /*06f0*/  IMAD R241, R206, 0x1c, RZ ;  /* 0x0000001ccef17824 */ /* 0x000fe200078e02ff */
[----:B------:R-:W-:Y:S01]  /*0700*/  LOP3.LUT R12, R22, 0x38, RZ, 0xfc, !PT ;  /* 0x00000038160c7812 */ /* 0x000fe200078efcff */
[C---:B------:R-:W-:Y:S01]  /*0710*/  IMAD R239, R206.reuse, 0x1b, RZ ;  /* 0x0000001bceef7824 */ /* 0x040fe200078e02ff */
[----:B------:R-:W-:Y:S01]  /*0720*/  IABS R11, R10 ;  /* 0x0000000a000b7213 */ /* 0x000fe20000000000 */
[----:B0-----:R-:W0:Y:S01]  /*0730*/  MUFU.RCP R0, R0 ;  /* 0x0000000000007308 */ /* 0x001e220000001000 */
[----:B------:R-:W-:Y:S01]  /*0740*/  IABS R13, R12 ;  /* 0x0000000c000d7213 */ /* 0x000fe20000000000 */
[----:B------:R-:W-:Y:S01]  /*0750*/  IMAD R238, R206, 0x1a, RZ ;  /* 0x0000001aceee7824 */ /* 0x000fe200078e02ff */
[----:B------:R-:W-:Y:S01]  /*0760*/  LOP3.LUT R14, R22, 0x34, RZ, 0xfc, !PT ;  /* 0x00000034160e7812 */ /* 0x000fe200078efcff */
[----:B------:R-:W-:Y:S01]  /*0770*/  IMAD R237, R206, 0x19, RZ ;  /* 0x00000019ceed7824 */ /* 0x000fe200078e02ff */
[----:B------:R-:W-:Y:S01]  /*0780*/  ISETP.GE.AND P3, PT, R10, RZ, PT ;  /* 0x000000ff0a00720c */ /* 0x000fe20003f66270 */
[C---:B------:R-:W-:Y:S01]  /*0790*/  IMAD R235, R206.reuse, 0x18, RZ ;  /* 0x00000018ceeb7824 */ /* 0x040fe200078e02ff */
        /* <DEDUP_REMOVED lines=10> */
[----:B0-----:R-:W-:Y:S01]  /*0840*/  IADD3 R4, R0, 0xffffffe, RZ ;  /* 0x0ffffffe00047810 */ /* 0x001fe20007ffe0ff */
[C---:B------:R-:W-:Y:S01]  /*0850*/  IMAD R227, R206.reuse, 0x12, RZ ;  /* 0x00000012cee37824 */ /* 0x040fe200078e02ff */
[----:B------:R-:W-:Y:S01]  /*0860*/  IABS R23, R12 ;  /* 0x0000000c00177213 */ /* 0x000fe20000000000 */
[----:B------:R-:W-:Y:S01]  /*0870*/  IMAD R226, R206, 0x11, RZ ;  /* 0x00000011cee27824 */ /* 0x000fe200078e02ff */
[----:B------:R0:W1:Y:S01]  /*0880*/  F2I.FTZ.U32.TRUNC.NTZ R5, R4 ;  /* 0x0000000400057305 */ /* 0x000062000021f000 */
[----:B------:R-:W-:Y:S01]  /*0890*/  LOP3.LUT R24, R22, 0xa, RZ, 0xfc, !PT ;  /* 0x0000000a16187812 */ /* 0x000fe200078efcff */
[----:B------:R-:W-:Y:S01]  /*08a0*/  IMAD.SHL.U32 R225, R206, 0x10, RZ ;  /* 0x00000010cee17824 */ /* 0x000fe200078e00ff */
[----:B------:R-:W-:Y:S01]  /*08b0*/  LOP3.LUT R26, R22, 0x8, RZ, 0xfc, !PT ;  /* 0x00000008161a7812 */ /* 0x000fe200078efcff */
[C---:B------:R-:W-:Y:S01]  /*08c0*/  IMAD R223, R206.reuse, 0xf, RZ ;  /* 0x0000000fcedf7824 */ /* 0x040fe200078e02ff */
[----:B------:R-:W-:Y:S01]  /*08d0*/  IABS R16, R24 ;  /* 0x0000001800107213 */ /* 0x000fe20000000000 */
[----:B------:R-:W-:Y:S01]  /*08e0*/  IMAD R222, R206, 0xe, RZ ;  /* 0x0000000ecede7824 */ /* 0x000fe200078e02ff */
[----:B------:R-:W-:Y:S01]  /*08f0*/  LOP3.LUT R28, R22, 0x6, RZ, 0xfc, !PT ;  /* 0x00000006161c7812 */ /* 0x000fe200078efcff */
[C---:B------:R-:W-:Y:S01]  /*0900*/  IMAD R221, R206.reuse, 0xd, RZ ;  /* 0x0000000dcedd7824 */ /* 0x040fe200078e02ff */
[----:B------:R-:W-:Y:S01]  /*0910*/  IABS R18, R26 ;  /* 0x0000001a00127213 */ /* 0x000fe20000000000 */
[----:B0-----:R-:W-:Y:S01]  /*0920*/  IMAD.MOV.U32 R4, RZ, RZ, RZ ;  /* 0x000000ffff047224 */ /* 0x001fe200078e00ff */
[----:B------:R-:W-:Y:S01]  /*0930*/  IABS R20, R28 ;  /* 0x0000001c00147213 */ /* 0x000fe20000000000 */
[C---:B------:R-:W-:Y:S01]  /*0940*/  IMAD R219, R206.reuse, 0xc, RZ ;  /* 0x0000000ccedb7824 */ /* 0x040fe200078e02ff */
[----:B------:R-:W-:Y:S01]  /*0950*/  IABS R67, R22 ;  /* 0x0000001600437213 */ /* 0x000fe20000000000 */
[C---:B------:R-:W-:Y:S01]  /*0960*/  IMAD R218, R206.reuse, 0xb, RZ ;  /* 0x0000000bceda7824 */ /* 0x040fe200078e02ff */
[----:B------:R-:W-:Y:S01]  /*0970*/  CS2R R132, SRZ ;  /* 0x0000000000847805 */ /* 0x000fe2000001ff00 */
[--C-:B-1----:R-:W-:Y:S01]  /*0980*/  IMAD.MOV R6, RZ, RZ, -R5.reuse ;  /* 0x000000ffff067224 */ /* 0x102fe200078e0a05 */
[----:B------:R-:W-:Y:S01]  /*0990*/  CS2R R134, SRZ ;  /* 0x0000000000867805 */ /* 0x000fe2000001ff00 */
[----:B------:R-:W-:Y:S01]  /*09a0*/  IMAD R217, R206, 0xa, RZ ;  /* 0x0000000aced97824 */ /* 0x000fe200078e02ff */
[----:B------:R-:W-:Y:S01]  /*09b0*/  CS2R R128, SRZ ;  /* 0x0000000000807805 */ /* 0x000fe2000001ff00 */
[----:B------:R-:W-:Y:S01]  /*09c0*/  IMAD.MOV.U32 R7, RZ, RZ, R6 ;  /* 0x000000ffff077224 */ /* 0x000fe200078e0006 */
[----:B------:R-:W-:Y:S01]  /*09d0*/  LOP3.LUT R6, R22, 0x3e, RZ, 0xfc, !PT ;  /* 0x0000003e16067812 */ /* 0x000fe200078efcff */
[C---:B------:R-:W-:Y:S01]  /*09e0*/  IMAD R215, R206.reuse, 0x9, RZ ;  /* 0x00000009ced77824 */ /* 0x040fe200078e02ff */
[----:B------:R-:W-:Y:S01]  /*09f0*/  CS2R R130, SRZ ;  /* 0x0000000000827805 */ /* 0x000fe2000001ff00 */
[----:B------:R-:W-:Y:S01]  /*0a00*/  IMAD R7, R7, R2, RZ ;  /* 0x0000000207077224 */ /* 0x000fe200078e02ff */
[----:B------:R-:W-:Y:S01]  /*0a10*/  IABS R8, R6 ;  /* 0x0000000600087213 */ /* 0x000fe20000000000 */
[----:B------:R-:W-:Y:S01]  /*0a20*/  IMAD.SHL.U32 R214, R206, 0x8, RZ ;  /* 0x00000008ced67824 */ /* 0x000fe200078e00ff */
[----:B------:R-:W-:Y:S01]  /*0a30*/  ISETP.GE.AND P5, PT, R6, RZ, PT ;  /* 0x000000ff0600720c */ /* 0x000fe20003fa6270 */
[----:B------:R-:W-:Y:S01]  /*0a40*/  IMAD.HI.U32 R7, R5, R7, R4 ;  /* 0x0000000705077227 */ /* 0x000fe200078e0004 */
[C---:B------:R-:W-:Y:S01]  /*0a50*/  LOP3.LUT R6, R22.reuse, 0x36, RZ, 0xfc, !PT ;  /* 0x0000003616067812 */ /* 0x040fe200078efcff */
[----:B------:R-:W-:Y:S01]  /*0a60*/  CS2R R124, SRZ ;  /* 0x00000000007c7805 */ /* 0x000fe2000001ff00 */
[----:B------:R-:W-:Y:S01]  /*0a70*/  CS2R R126, SRZ ;  /* 0x00000000007e7805 */ /* 0x000fe2000001ff00 */
[----:B------:R-:W-:Y:S01]  /*0a80*/  IMAD.MOV.U32 R5, RZ, RZ, R8 ;  /* 0x000000ffff057224 */ /* 0x000fe200078e0008 */
[----:B------:R-:W-:Y:S01]  /*0a90*/  LOP3.LUT R8, R22, 0x3c, RZ, 0xfc, !PT ;  /* 0x0000003c16087812 */ /* 0x000fe200078efcff */
[----:B------:R-:W-:Y:S01]  /*0aa0*/  IMAD R213, R206, 0x7, RZ ;  /* 0x00000007ced57824 */ /* 0x000fe200078e02ff */
[----:B------:R-:W-:Y:S01]  /*0ab0*/  IABS R15, R6 ;  /* 0x00000006000f7213 */ /* 0x000fe20000000000 */
[C---:B------:R-:W-:Y:S01]  /*0ac0*/  IMAD.HI.U32 R0, R7.reuse, R5, RZ ;  /* 0x0000000507007227 */ /* 0x040fe200078e00ff */
[----:B------:R-:W-:Y:S01]  /*0ad0*/  IABS R9, R8 ;  /* 0x0000000800097213 */ /* 0x000fe20000000000 */
[----:B------:R-:W-:Y:S01]  /*0ae0*/  CS2R R120, SRZ ;  /* 0x0000000000787805 */ /* 0x000fe2000001ff00 */
[----:B------:R-:W-:Y:S01]  /*0af0*/  ISETP.GE.AND P6, PT, R8, RZ, PT ;  /* 0x000000ff0800720c */ /* 0x000fe20003fc6270 */
[----:B------:R-:W-:Y:S01]  /*0b00*/  IMAD.MOV R4, RZ, RZ, -R0 ;  /* 0x000000ffff047224 */ /* 0x000fe200078e0a00 */
[----:B------:R-:W-:Y:S01]  /*0b10*/  SHF.R.S32.HI R0, RZ, 0x1f, R3 ;  /* 0x0000001fff007819 */ /* 0x000fe20000011403 */
[----:B------:R-:W-:Y:S01]  /*0b20*/  IMAD R211, R206, 0x6, RZ ;  /* 0x00000006ced37824 */ /* 0x000fe200078e02ff */
[----:B------:R-:W-:Y:S01]  /*0b30*/  LOP3.LUT R8, R22, 0x32, RZ, 0xfc, !PT ;  /* 0x0000003216087812 */ /* 0x000fe200078efcff */
[----:B------:R-:W-:Y:S01]  /*0b40*/  IMAD R5, R2, R4, R5 ;  /* 0x0000000402057224 */ /* 0x000fe200078e0205 */
[----:B------:R-:W-:Y:S01]  /*0b50*/  LEA.HI R0, R0, R3, RZ, 0x5 ;  /* 0x0000000300007211 */ /* 0x000fe200078f28ff */
[C---:B------:R-:W-:Y:S01]  /*0b60*/  IMAD.HI.U32 R3, R7.reuse, R9, RZ ;  /* 0x0000000907037227 */ /* 0x040fe200078e00ff */
[----:B------:R-:W-:Y:S01]  /*0b70*/  CS2R R122, SRZ ;  /* 0x00000000007a7805 */ /* 0x000fe2000001ff00 */
[----:B------:R-:W-:Y:S01]  /*0b80*/  CS2R R116, SRZ ;  /* 0x0000000000747805 */ /* 0x000fe2000001ff00 */
[C---:B------:R-:W-:Y:S01]  /*0b90*/  ISETP.GT.U32.AND P0, PT, R2.reuse, R5, PT ;  /* 0x000000050200720c */ /* 0x040fe20003f04070 */
[----:B------:R-:W-:Y:S01]  /*0ba0*/  IMAD.MOV R3, RZ, RZ, -R3 ;  /* 0x000000ffff037224 */ /* 0x000fe200078e0a03 */
[----:B------:R-:W-:Y:S01]  /*0bb0*/  CS2R R118, SRZ ;  /* 0x0000000000767805 */ /* 0x000fe2000001ff00 */
[C---:B------:R-:W-:Y:S01]  /*0bc0*/  IMAD.HI.U32 R4, R7.reuse, R11, RZ ;  /* 0x0000000b07047227 */ /* 0x040fe200078e00ff */
[----:B------:R-:W-:Y:S01]  /*0bd0*/  CS2R R112, SRZ ;  /* 0x0000000000707805 */ /* 0x000fe2000001ff00 */
[----:B------:R-:W-:Y:S01]  /*0be0*/  CS2R R114, SRZ ;  /* 0x0000000000727805 */ /* 0x000fe2000001ff00 */
[----:B------:R-:W-:Y:S01]  /*0bf0*/  CS2R R108, SRZ ;  /* 0x00000000006c7805 */ /* 0x000fe2000001ff00 */
[C---:B------:R-:W-:Y:S01]  /*0c00*/  IMAD R9, R2.reuse, R3, R9 ;  /* 0x0000000302097224 */ /* 0x040fe200078e0209 */
[----:B------:R-:W-:Y:S01]  /*0c10*/  CS2R R110, SRZ ;  /* 0x00000000006e7805 */ /* 0x000fe2000001ff00 */
[----:B------:R-:W-:Y:S01]  /*0c20*/  IMAD.MOV R4, RZ, RZ, -R4 ;  /* 0x000000ffff047224 */ /* 0x000fe200078e0a04 */
[----:B------:R-:W-:Y:S01]  /*0c30*/  CS2R R104, SRZ ;  /* 0x0000000000687805 */ /* 0x000fe2000001ff00 */
[----:B------:R-:W-:Y:S01]  /*0c40*/  IMAD.HI.U32 R3, R7, R13, RZ ;  /* 0x0000000d07037227 */ /* 0x000fe200078e00ff */
[----:B------:R-:W-:Y:S01]  /*0c50*/  CS2R R106, SRZ ;  /* 0x00000000006a7805 */ /* 0x000fe2000001ff00 */
[----:B------:R-:W-:Y:S01]  /*0c60*/  CS2R R100, SRZ ;  /* 0x0000000000647805 */ /* 0x000fe2000001ff00 */
[----:B------:R-:W-:Y:S01]  /*0c70*/  CS2R R102, SRZ ;  /* 0x0000000000667805 */ /* 0x000fe2000001ff00 */
[--C-:B------:R-:W-:Y:S01]  /*0c80*/  @!P0 IMAD.IADD R5, R5, 0x1, -R2.reuse ;  /* 0x0000000105058824 */ /* 0x100fe200078e0a02 */
[C---:B------:R-:W-:Y:S01]  /*0c90*/  ISETP.GT.U32.AND P0, PT, R2.reuse, R9, PT ;  /* 0x000000090200720c */ /* 0x040fe20003f04070 */
[C---:B------:R-:W-:Y:S01]  /*0ca0*/  IMAD R11, R2.reuse, R4, R11 ;  /* 0x00000004020b7224 */ /* 0x040fe200078e020b */
[----:B------:R-:W-:Y:S01]  /*0cb0*/  CS2R R96, SRZ ;  /* 0x0000000000607805 */ /* 0x000fe2000001ff00 */
[----:B------:R-:W-:Y:S01]  /*0cc0*/  IMAD.MOV R4, RZ, RZ, -R3 ;  /* 0x000000ffff047224 */ /* 0x000fe200078e0a03 */
[C---:B------:R-:W-:Y:S01]  /*0cd0*/  ISETP.GT.U32.AND P4, PT, R2.reuse, R5, PT ;  /* 0x000000050200720c */ /* 0x040fe20003f84070 */
[----:B------:R-:W-:Y:S01]  /*0ce0*/  IMAD.HI.U32 R3, R7, R15, RZ ;  /* 0x0000000f07037227 */ /* 0x000fe200078e00ff */
[C---:B------:R-:W-:Y:S01]  /*0cf0*/  ISETP.GT.U32.AND P2, PT, R2.reuse, R11, PT ;  /* 0x0000000b0200720c */ /* 0x040fe20003f44070 */
[----:B------:R-:W-:Y:S01]  /*0d00*/  CS2R R98, SRZ ;  /* 0x0000000000627805 */ /* 0x000fe2000001ff00 */
[----:B------:R-:W-:Y:S01]  /*0d10*/  CS2R R92, SRZ ;  /* 0x00000000005c7805 */ /* 0x000fe2000001ff00 */
[C---:B------:R-:W-:Y:S01]  /*0d20*/  IMAD R13, R2.reuse, R4, R13 ;  /* 0x00000004020d7224 */ /* 0x040fe200078e020d */
[----:B------:R-:W-:Y:S01]  /*0d30*/  CS2R R94, SRZ ;  /* 0x00000000005e7805 */ /* 0x000fe2000001ff00 */
[----:B------:R-:W-:Y:S01]  /*0d40*/  IMAD.MOV R3, RZ, RZ, -R3 ;  /* 0x000000ffff037224 */ /* 0x000fe200078e0a03 */
[----:B------:R-:W-:Y:S01]  /*0d50*/  CS2R R88, SRZ ;  /* 0x0000000000587805 */ /* 0x000fe2000001ff00 */
[--C-:B------:R-:W-:Y:S01]  /*0d60*/  @!P0 IMAD.IADD R9, R9, 0x1, -R2.reuse ;  /* 0x0000000109098824 */ /* 0x100fe200078e0a02 */
[C---:B------:R-:W-:Y:S01]  /*0d70*/  ISETP.GT.U32.AND P0, PT, R2.reuse, R13, PT ;  /* 0x0000000d0200720c */ /* 0x040fe20003f04070 */
[----:B------:R-:W-:Y:S01]  /*0d80*/  IMAD.HI.U32 R4, R7, R17, RZ ;  /* 0x0000001107047227 */ /* 0x000fe200078e00ff */
[----:B------:R-:W-:Y:S01]  /*0d90*/  CS2R R90, SRZ ;  /* 0x00000000005a7805 */ /* 0x000fe2000001ff00 */
[----:B------:R-:W-:Y:S01]  /*0da0*/  CS2R R84, SRZ ;  /* 0x0000000000547805 */ /* 0x000fe2000001ff00 */
[----:B------:R-:W-:Y:S01]  /*0db0*/  CS2R R86, SRZ ;  /* 0x0000000000567805 */ /* 0x000fe2000001ff00 */
[----:B------:R-:W-:Y:S01]  /*0dc0*/  @!P4 IMAD.IADD R5, R5, 0x1, -R2 ;  /* 0x000000010505c824 */ /* 0x000fe200078e0a02 */
[C---:B------:R-:W-:Y:S01]  /*0dd0*/  ISETP.GT.U32.AND P4, PT, R2.reuse, R9, PT ;  /* 0x000000090200720c */ /* 0x040fe20003f84070 */
[C---:B------:R-:W-:Y:S01]  /*0de0*/  IMAD R15, R2.reuse, R3, R15 ;  /* 0x00000003020f7224 */ /* 0x040fe200078e020f */
[----:B------:R-:W-:Y:S01]  /*0df0*/  CS2R R80, SRZ ;  /* 0x0000000000507805 */ /* 0x000fe2000001ff00 */
[----:B------:R-:W-:Y:S01]  /*0e00*/  IMAD.MOV R4, RZ, RZ, -R4 ;  /* 0x000000ffff047224 */ /* 0x000fe200078e0a04 */
[----:B------:R-:W-:Y:S01]  /*0e10*/  CS2R R82, SRZ ;  /* 0x0000000000527805 */ /* 0x000fe2000001ff00 */
[----:B------:R-:W-:Y:S01]  /*0e20*/  IMAD.MOV.U32 R3, RZ, RZ, R5 ;  /* 0x000000ffff037224 */ /* 0x000fe200078e0005 */
[----:B------:R-:W-:Y:S01]  /*0e30*/  SHF.R.S32.HI R0, RZ, 0x5, R0 ;  /* 0x00000005ff007819 */ /* 0x000fe20000011400 */
[----:B------:R-:W-:-:S02]  /*0e40*/  IMAD R17, R2, R4, R17 ;  /* 0x0000000402117224 */ /* 0x000fc400078e0211 */
[----:B------:R-:W-:Y:S01]  /*0e50*/  @!P5 IMAD.MOV R3, RZ, RZ, -R3 ;  /* 0x000000ffff03d224 */ /* 0x000fe200078e0a03 */
[----:B------:R-:W-:Y:S01]  /*0e60*/  ISETP.GT.U32.AND P5, PT, R2, R15, PT ;  /* 0x0000000f0200720c */ /* 0x000fe20003fa4070 */
[--C-:B------:R-:W-:Y:S01]  /*0e70*/  @!P2 IMAD.IADD R11, R11, 0x1, -R2.reuse ;  /* 0x000000010b0ba824 */ /* 0x100fe200078e0a02 */
[----:B------:R-:W-:Y:S01]  /*0e80*/  ISETP.GE.AND P2, PT, R6, RZ, PT ;  /* 0x000000ff0600720c */ /* 0x000fe20003f46270 */
[--C-:B------:R-:W-:Y:S01]  /*0e90*/  @!P4 IMAD.IADD R9, R9, 0x1, -R2.reuse ;  /* 0x000000010909c824 */ /* 0x100fe200078e0a02 */
[----:B------:R-:W-:Y:S01]  /*0ea0*/  IABS R6, R8 ;  /* 0x0000000800067213 */ /* 0x000fe20000000000 */
[----:B------:R-:W-:Y:S01]  /*0eb0*/  @!P0 IMAD.IADD R13, R13, 0x1, -R2 ;  /* 0x000000010d0d8824 */ /* 0x000fe200078e0a02 */
[C---:B------:R-:W-:Y:S01]  /*0ec0*/  ISETP.GT.U32.AND P0, PT, R2.reuse, R11, PT ;  /* 0x0000000b0200720c */ /* 0x040fe20003f04070 */
[----:B------:R-:W-:Y:S01]  /*0ed0*/  @!P6 IMAD.MOV R9, RZ, RZ, -R9 ;  /* 0x000000ffff09e224 */ /* 0x000fe200078e0a09 */
[C---:B------:R-:W-:Y:S01]  /*0ee0*/  ISETP.GT.U32.AND P6, PT, R2.reuse, R17, PT ;  /* 0x000000110200720c */ /* 0x040fe20003fc4070 */
[----:B------:R-:W-:Y:S01]  /*0ef0*/  IMAD.HI.U32 R4, R7, R6, RZ ;  /* 0x0000000607047227 */ /* 0x000fe200078e00ff */
[----:B------:R-:W-:-:S03]  /*0f00*/  ISETP.GT.U32.AND P4, PT, R2, R13, PT ;  /* 0x0000000d0200720c */ /* 0x000fc60003f84070 */
[----:B------:R-:W-:Y:S01]  /*0f10*/  @!P5 IMAD.IADD R15, R15, 0x1, -R2 ;  /* 0x000000010f0fd824 */ /* 0x000fe200078e0a02 */
[----:B------:R-:W-:Y:S01]  /*0f20*/  ISETP.GE.AND P5, PT, R8, RZ, PT ;  /* 0x000000ff0800720c */ /* 0x000fe20003fa6270 */
[----:B------:R-:W-:Y:S01]  /*0f30*/  IMAD.MOV R5, RZ, RZ, -R4 ;  /* 0x000000ffff057224 */ /* 0x000fe200078e0a04 */
[----:B------:R-:W-:Y:S01]  /*0f40*/  LOP3.LUT R8, R22, 0x2c, RZ, 0xfc, !PT ;  /* 0x0000002c16087812 */ /* 0x000fe200078efcff */
[----:B------:R-:W-:-:S03]  /*0f50*/  IMAD.HI.U32 R4, R7, R21, RZ ;  /* 0x0000001507047227 */ /* 0x000fc600078e00ff */
[----:B------:R-:W-:Y:S01]  /*0f60*/  IABS R25, R8 ;  /* 0x0000000800197213 */ /* 0x000fe20000000000 */
[----:B------:R-:W-:Y:S01]  /*0f70*/  @!P6 IMAD.IADD R17, R17, 0x1, -R2 ;  /* 0x000000011111e824 */ /* 0x000fe200078e0a02 */
[C---:B------:R-:W-:Y:S01]  /*0f80*/  ISETP.GT.U32.AND P6, PT, R2.reuse, R15, PT ;  /* 0x0000000f0200720c */ /* 0x040fe20003fc4070 */
[C---:B------:R-:W-:Y:S02]  /*0f90*/  IMAD R5, R2.reuse, R5, R6 ;  /* 0x0000000502057224 */ /* 0x040fe400078e0206 */
[----:B------:R-:W-:Y:S02]  /*0fa0*/  @!P4 IMAD.IADD R13, R13, 0x1, -R2 ;  /* 0x000000010d0dc824 */ /* 0x000fe400078e0a02 */
[----:B------:R-:W-:Y:S01]  /*0fb0*/  IMAD.MOV R4, RZ, RZ, -R4 ;  /* 0x000000ffff047224 */ /* 0x000fe200078e0a04 */
[----:B------:R-:W-:Y:S01]  /*0fc0*/  ISETP.GT.U32.AND P4, PT, R2, R5, PT ;  /* 0x000000050200720c */ /* 0x000fe20003f84070 */
[----:B------:R-:W-:-:S04]  /*0fd0*/  IMAD.HI.U32 R6, R7, R23, RZ ;  /* 0x0000001707067227 */ /* 0x000fc800078e00ff */
[C---:B------:R-:W-:Y:S02]  /*0fe0*/  IMAD R21, R2.reuse, R4, R21 ;  /* 0x0000000402157224 */ /* 0x040fe400078e0215 */
[----:B------:R-:W-:Y:S02]  /*0ff0*/  @!P6 IMAD.IADD R15, R15, 0x1, -R2 ;  /* 0x000000010f0fe824 */ /* 0x000fe400078e0a02 */
[----:B------:R-:W-:Y:S01]  /*1000*/  IMAD.HI.U32 R4, R7, R25, RZ ;  /* 0x0000001907047227 */ /* 0x000fe200078e00ff */
[----:B------:R-:W-:-:S03]  /*1010*/  ISETP.GT.U32.AND P6, PT, R2, R21, PT ;  /* 0x000000150200720c */ /* 0x000fc60003fc4070 */
[----:B------:R-:W-:Y:S02]  /*1020*/  @!P4 IMAD.IADD R5, R5, 0x1, -R2 ;  /* 0x000000010505c824 */ /* 0x000fe400078e0a02 */
[----:B------:R-:W-:Y:S02]  /*1030*/  IMAD.MOV R4, RZ, RZ, -R4 ;  /* 0x000000ffff047224 */ /* 0x000fe400078e0a04 */
[----:B------:R-:W-:Y:S01]  /*1040*/  IMAD.MOV R6, RZ, RZ, -R6 ;  /* 0x000000ffff067224 */ /* 0x000fe200078e0a06 */
[C---:B------:R-:W-:Y:S01]  /*1050*/  ISETP.GT.U32.AND P4, PT, R2.reuse, R5, PT ;  /* 0x000000050200720c */ /* 0x040fe20003f84070 */
[----:B------:R-:W-:Y:S02]  /*1060*/  IMAD R25, R2, R4, R25 ;  /* 0x0000000402197224 */ /* 0x000fe400078e0219 */
[--C-:B------:R-:W-:Y:S01]  /*1070*/  @!P0 IMAD.IADD R11, R11, 0x1, -R2.reuse ;  /* 0x000000010b0b8824 */ /* 0x100fe200078e0a02 */
[----:B------:R-:W-:Y:S01]  /*1080*/  ISETP.GE.AND P0, PT, R14, RZ, PT ;  /* 0x000000ff0e00720c */ /* 0x000fe20003f06270 */
[--C-:B------:R-:W-:Y:S01]  /*1090*/  @!P6 IMAD.IADD R21, R21, 0x1, -R2.reuse ;  /* 0x000000011515e824 */ /* 0x100fe200078e0a02 */
[C---:B------:R-:W-:Y:S01]  /*10a0*/  ISETP.GT.U32.AND P6, PT, R2.reuse, R25, PT ;  /* 0x000000190200720c */ /* 0x040fe20003fc4070 */
[----:B------:R-:W-:Y:S01]  /*10b0*/  IMAD R23, R2, R6, R23 ;  /* 0x0000000602177224 */ /* 0x000fe200078e0217 */
[----:B------:R-:W-:Y:S01]  /*10c0*/  LOP3.LUT R14, R22, 0x2a, RZ, 0xfc, !PT ;  /* 0x0000002a160e7812 */ /* 0x000fe200078efcff */
[----:B------:R-:W-:Y:S01]  /*10d0*/  @!P3 IMAD.MOV R11, RZ, RZ, -R11 ;  /* 0x000000ffff0bb224 */ /* 0x000fe200078e0a0b */
[C---:B------:R-:W-:Y:S01]  /*10e0*/  ISETP.GT.U32.AND P3, PT, R2.reuse, R17, PT ;  /* 0x000000110200720c */ /* 0x040fe20003f64070 */
[----:B------:R-:W-:Y:S01]  /*10f0*/  @!P2 IMAD.MOV R15, RZ, RZ, -R15 ;  /* 0x000000ffff0fa224 */ /* 0x000fe200078e0a0f */
[----:B------:R-:W-:Y:S01]  /*1100*/  IABS R27, R14 ;  /* 0x0000000e001b7213 */ /* 0x000fe20000000000 */
[----:B------:R-:W-:Y:S01]  /*1110*/  @!P4 IMAD.IADD R5, R5, 0x1, -R2 ;  /* 0x000000010505c824 */ /* 0x000fe200078e0a02 */
[----:B------:R-:W-:Y:S01]  /*1120*/  ISETP.GT.U32.AND P2, PT, R2, R23, PT ;  /* 0x000000170200720c */ /* 0x000fe20003f44070 */
[----:B------:R-:W-:Y:S01]  /*1130*/  @!P1 IMAD.MOV R13, RZ, RZ, -R13 ;  /* 0x000000ffff0d9224 */ /* 0x000fe200078e0a0d */
[----:B------:R-:W-:Y:S01]  /*1140*/  ISETP.GE.AND P4, PT, R8, RZ, PT ;  /* 0x000000ff0800720c */ /* 0x000fe20003f86270 */
[----:B------:R-:W-:Y:S01]  /*1150*/  IMAD.HI.U32 R4, R7, R27, RZ ;  /* 0x0000001b07047227 */ /* 0x000fe200078e00ff */
[----:B------:R-:W-:-:S02]  /*1160*/  LOP3.LUT R8, R22, 0x28, RZ, 0xfc, !PT ;  /* 0x0000002816087812 */ /* 0x000fc400078efcff */
[----:B------:R-:W-:Y:S01]  /*1170*/  ISETP.GE.AND P1, PT, R10, RZ, PT ;  /* 0x000000ff0a00720c */ /* 0x000fe20003f26270 */
[----:B------:R-:W-:Y:S01]  /*1180*/  @!P6 IMAD.IADD R25, R25, 0x1, -R2 ;  /* 0x000000011919e824 */ /* 0x000fe200078e0a02 */
[----:B------:R-:W-:Y:S01]  /*1190*/  IABS R6, R8 ;  /* 0x0000000800067213 */ /* 0x000fe20000000000 */
[----:B------:R-:W-:Y:S01]  /*11a0*/  IMAD.MOV R4, RZ, RZ, -R4 ;  /* 0x000000ffff047224 */ /* 0x000fe200078e0a04 */
[----:B------:R-:W-:Y:S01]  /*11b0*/  LOP3.LUT R10, R22, 0x26, RZ, 0xfc, !PT ;  /* 0x00000026160a7812 */ /* 0x000fe200078efcff */
[--C-:B------:R-:W-:Y:S01]  /*11c0*/  @!P3 IMAD.IADD R17, R17, 0x1, -R2.reuse ;  /* 0x000000011111b824 */ /* 0x100fe200078e0a02 */
[C---:B------:R-:W-:Y:S01]  /*11d0*/  ISETP.GT.U32.AND P6, PT, R2.reuse, R25, PT ;  /* 0x000000190200720c */ /* 0x040fe20003fc4070 */
[----:B------:R-:W-:Y:S01]  /*11e0*/  @!P2 IMAD.IADD R23, R23, 0x1, -R2 ;  /* 0x000000011717a824 */ /* 0x000fe200078e0a02 */
[----:B------:R-:W-:Y:S01]  /*11f0*/  IABS R31, R10 ;  /* 0x0000000a001f7213 */ /* 0x000fe20000000000 */
[----:B------:R-:W-:Y:S01]  /*1200*/  IMAD R27, R2, R4, R27 ;  /* 0x00000004021b7224 */ /* 0x000fe200078e021b */
[----:B------:R-:W-:Y:S01]  /*1210*/  ISETP.GE.AND P3, PT, R12, RZ, PT ;  /* 0x000000ff0c00720c */ /* 0x000fe20003f66270 */
[----:B------:R-:W-:Y:S01]  /*1220*/  IMAD.HI.U32 R4, R7, R6, RZ ;  /* 0x0000000607047227 */ /* 0x000fe200078e00ff */
[----:B------:R-:W-:-:S02]  /*1230*/  ISETP.GT.U32.AND P2, PT, R2, R21, PT ;  /* 0x000000150200720c */ /* 0x000fc40003f44070 */
[----:B------:R-:W-:Y:S01]  /*1240*/  LOP3.LUT R12, R22, 0x18, RZ, 0xfc, !PT ;  /* 0x00000018160c7812 */ /* 0x000fe200078efcff */
[----:B------:R-:W-:Y:S01]  /*1250*/  @!P0 IMAD.MOV R17, RZ, RZ, -R17 ;  /* 0x000000ffff118224 */ /* 0x000fe200078e0a11 */
[----:B------:R-:W-:Y:S01]  /*1260*/  ISETP.GT.U32.AND P0, PT, R2, R23, PT ;  /* 0x000000170200720c */ /* 0x000fe20003f04070 */
[----:B------:R-:W-:Y:S01]  /*1270*/  IMAD.MOV.U32 R19, RZ, RZ, R5 ;  /* 0x000000ffff137224 */ /* 0x000fe200078e0005 */
[----:B------:R-:W-:Y:S01]  /*1280*/  IABS R45, R12 ;  /* 0x0000000c002d7213 */ /* 0x000fe20000000000 */
[----:B------:R-:W-:Y:S02]  /*1290*/  IMAD.MOV R5, RZ, RZ, -R4 ;  /* 0x000000ffff057224 */ /* 0x000fe400078e0a04 */
[----:B------:R-:W-:-:S04]  /*12a0*/  IMAD.HI.U32 R4, R7, R31, RZ ;  /* 0x0000001f07047227 */ /* 0x000fc800078e00ff */
[----:B------:R-:W-:Y:S01]  /*12b0*/  IMAD R5, R2, R5, R6 ;  /* 0x0000000502057224 */ /* 0x000fe200078e0206 */
[----:B------:R-:W-:Y:S01]  /*12c0*/  LOP3.LUT R6, R22, 0x24, RZ, 0xfc, !PT ;  /* 0x0000002416067812 */ /* 0x000fe200078efcff */
[----:B------:R-:W-:Y:S02]  /*12d0*/  @!P6 IMAD.IADD R25, R25, 0x1, -R2 ;  /* 0x000000011919e824 */ /* 0x000fe400078e0a02 */
[----:B------:R-:W-:Y:S01]  /*12e0*/  IMAD.MOV R4, RZ, RZ, -R4 ;  /* 0x000000ffff047224 */ /* 0x000fe200078e0a04 */
[C---:B------:R-:W-:Y:S01]  /*12f0*/  ISETP.GT.U32.AND P6, PT, R2.reuse, R5, PT ;  /* 0x000000050200720c */ /* 0x040fe20003fc4070 */
[----:B------:R-:W-:Y:S01]  /*1300*/  @!P0 IMAD.IADD R23, R23, 0x1, -R2 ;  /* 0x0000000117178824 */ /* 0x000fe200078e0a02 */
[----:B------:R-:W-:Y:S01]  /*1310*/  IABS R33, R6 ;  /* 0x0000000600217213 */ /* 0x000fe20000000000 */
[----:B------:R-:W-:Y:S01]  /*1320*/  IMAD R31, R2, R4, R31 ;  /* 0x00000004021f7224 */ /* 0x000fe200078e021f */
[----:B------:R-:W-:Y:S01]  /*1330*/  ISETP.GE.AND P0, PT, R8, RZ, PT ;  /* 0x000000ff0800720c */ /* 0x000fe20003f06270 */
[----:B------:R-:W-:-:S02]  /*1340*/  @!P3 IMAD.MOV R23, RZ, RZ, -R23 ;  /* 0x000000ffff17b224 */ /* 0x000fc400078e0a17 */
[----:B------:R-:W-:Y:S01]  /*1350*/  @!P5 IMAD.MOV R19, RZ, RZ, -R19 ;  /* 0x000000ffff13d224 */ /* 0x000fe200078e0a13 */
[C---:B------:R-:W-:Y:S01]  /*1360*/  ISETP.GT.U32.AND P3, PT, R2.reuse, R31, PT ;  /* 0x0000001f0200720c */ /* 0x040fe20003f64070 */
[--C-:B------:R-:W-:Y:S01]  /*1370*/  @!P2 IMAD.IADD R21, R21, 0x1, -R2.reuse ;  /* 0x000000011515a824 */ /* 0x100fe200078e0a02 */
[----:B------:R-:W-:Y:S01]  /*1380*/  ISETP.GT.U32.AND P5, PT, R2, R27, PT ;  /* 0x0000001b0200720c */ /* 0x000fe20003fa4070 */
[----:B------:R-:W-:Y:S01]  /*1390*/  @!P4 IMAD.MOV R25, RZ, RZ, -R25 ;  /* 0x000000ffff19c224 */ /* 0x000fe200078e0a19 */
[----:B------:R-:W-:Y:S01]  /*13a0*/  ISETP.GE.AND P2, PT, R14, RZ, PT ;  /* 0x000000ff0e00720c */ /* 0x000fe20003f46270 */
[----:B------:R-:W-:Y:S01]  /*13b0*/  @!P6 IMAD.IADD R5, R5, 0x1, -R2 ;  /* 0x000000010505e824 */ /* 0x000fe200078e0a02 */
[----:B------:R-:W-:Y:S01]  /*13c0*/  ISETP.GE.AND P6, PT, R6, RZ, PT ;  /* 0x000000ff0600720c */ /* 0x000fe20003fc6270 */
[----:B------:R-:W-:Y:S01]  /*13d0*/  @!P1 IMAD.MOV R21, RZ, RZ, -R21 ;  /* 0x000000ffff159224 */ /* 0x000fe200078e0a15 */
[----:B------:R-:W-:Y:S01]  /*13e0*/  ISETP.GE.AND P1, PT, R10, RZ, PT ;  /* 0x000000ff0a00720c */ /* 0x000fe20003f26270 */
[----:B------:R-:W-:Y:S01]  /*13f0*/  IMAD.HI.U32 R4, R7, R33, RZ ;  /* 0x0000002107047227 */ /* 0x000fe200078e00ff */
[----:B------:R-:W-:-:S02]  /*1400*/  ISETP.GT.U32.AND P4, PT, R2, R5, PT ;  /* 0x000000050200720c */ /* 0x000fc40003f84070 */
[C---:B------:R-:W-:Y:S01]  /*1410*/  LOP3.LUT R10, R22.reuse, 0x22, RZ, 0xfc, !PT ;  /* 0x00000022160a7812 */ /* 0x040fe200078efcff */
[----:B------:R-:W-:Y:S01]  /*1420*/  @!P3 IMAD.IADD R31, R31, 0x1, -R2 ;  /* 0x000000011f1fb824 */ /* 0x000fe200078e0a02 */
[----:B------:R-:W-:Y:S01]  /*1430*/  LOP3.LUT R6, R22, 0x1e, RZ, 0xfc, !PT ;  /* 0x0000001e16067812 */ /* 0x000fe200078efcff */
[----:B------:R-:W-:Y:S01]  /*1440*/  IMAD.MOV R4, RZ, RZ, -R4 ;  /* 0x000000ffff047224 */ /* 0x000fe200078e0a04 */
[----:B------:R-:W-:Y:S01]  /*1450*/  IABS R8, R10 ;  /* 0x0000000a00087213 */ /* 0x000fe20000000000 */
[----:B------:R-:W-:Y:S01]  /*1460*/  @!P5 IMAD.IADD R27, R27, 0x1, -R2 ;  /* 0x000000011b1bd824 */ /* 0x000fe200078e0a02 */
[C---:B------:R-:W-:Y:S01]  /*1470*/  ISETP.GT.U32.AND P3, PT, R2.reuse, R31, PT ;  /* 0x0000001f0200720c */ /* 0x040fe20003f64070 */
[C---:B------:R-:W-:Y:S01]  /*1480*/  IMAD R33, R2.reuse, R4, R33 ;  /* 0x0000000402217224 */ /* 0x040fe200078e0221 */
[----:B------:R-:W-:Y:S01]  /*1490*/  IABS R39, R6 ;  /* 0x0000000600277213 */ /* 0x000fe20000000000 */
[----:B------:R-:W-:Y:S01]  /*14a0*/  IMAD.HI.U32 R4, R7, R8, RZ ;  /* 0x0000000807047227 */ /* 0x000fe200078e00ff */
[----:B------:R-:W-:-:S02]  /*14b0*/  ISETP.GT.U32.AND P5, PT, R2, R27, PT ;  /* 0x0000001b0200720c */ /* 0x000fc40003fa4070 */
[----:B------:R-:W-:Y:S01]  /*14c0*/  LOP3.LUT R14, R22, 0x14, RZ, 0xfc, !PT ;  /* 0x00000014160e7812 */ /* 0x000fe200078efcff */
[----:B------:R-:W-:Y:S01]  /*14d0*/  @!P4 IMAD.IADD R5, R5, 0x1, -R2 ;  /* 0x000000010505c824 */ /* 0x000fe200078e0a02 */
[C---:B------:R-:W-:Y:S01]  /*14e0*/  ISETP.GT.U32.AND P4, PT, R2.reuse, R33, PT ;  /* 0x000000210200720c */ /* 0x040fe20003f84070 */
[----:B------:R-:W-:Y:S01]  /*14f0*/  IMAD.MOV R35, RZ, RZ, -R4 ;  /* 0x000000ffff237224 */ /* 0x000fe200078e0a04 */
[----:B------:R-:W-:Y:S01]  /*1500*/  IABS R49, R14 ;  /* 0x0000000e00317213 */ /* 0x000fe20000000000 */
[----:B------:R-:W-:Y:S02]  /*1510*/  IMAD.MOV.U32 R29, RZ, RZ, R5 ;  /* 0x000000ffff1d7224 */ /* 0x000fe400078e0005 */
[C---:B------:R-:W-:Y:S02]  /*1520*/  IMAD R5, R2.reuse, R35, R8 ;  /* 0x0000002302057224 */ /* 0x040fe400078e0208 */
[--C-:B------:R-:W-:Y:S02]  /*1530*/  @!P3 IMAD.IADD R31, R31, 0x1, -R2.reuse ;  /* 0x000000011f1fb824 */ /* 0x100fe400078e0a02 */
[--C-:B------:R-:W-:Y:S01]  /*1540*/  @!P5 IMAD.IADD R27, R27, 0x1, -R2.reuse ;  /* 0x000000011b1bd824 */ /* 0x100fe200078e0a02 */
[----:B------:R-:W-:Y:S01]  /*1550*/  ISETP.GT.U32.AND P3, PT, R2, R5, PT ;  /* 0x000000050200720c */ /* 0x000fe20003f64070 */
[----:B------:R-:W-:Y:S01]  /*1560*/  @!P0 IMAD.MOV R29, RZ, RZ, -R29 ;  /* 0x000000ffff1d8224 */ /* 0x000fe200078e0a1d */
[----:B------:R-:W-:Y:S01]  /*1570*/  ISETP.GE.AND P5, PT, R10, RZ, PT ;  /* 0x000000ff0a00720c */ /* 0x000fe20003fa6270 */
[----:B------:R-:W-:Y:S01]  /*1580*/  @!P4 IMAD.IADD R33, R33, 0x1, -R2 ;  /* 0x000000012121c824 */ /* 0x000fe200078e0a02 */
[----:B------:R-:W-:Y:S01]  /*1590*/  LOP3.LUT R10, R22, 0x20, RZ, 0xfc, !PT ;  /* 0x00000020160a7812 */ /* 0x000fe200078efcff */
[----:B------:R-:W-:Y:S01]  /*15a0*/  @!P1 IMAD.MOV R31, RZ, RZ, -R31 ;  /* 0x000000ffff1f9224 */ /* 0x000fe200078e0a1f */
[----:B------:R-:W-:Y:S01]  /*15b0*/  ISETP.GE.AND P0, PT, R6, RZ, PT ;  /* 0x000000ff0600720c */ /* 0x000fe20003f06270 */
[----:B------:R-:W-:Y:S01]  /*15c0*/  @!P2 IMAD.MOV R27, RZ, RZ, -R27 ;  /* 0x000000ffff1ba224 */ /* 0x000fe200078e0a1b */
[----:B------:R-:W-:Y:S01]  /*15d0*/  IABS R37, R10 ;  /* 0x0000000a00257213 */ /* 0x000fe20000000000 */
[----:B------:R-:W-:Y:S01]  /*15e0*/  IMAD R210, R206, 0x5, RZ ;  /* 0x00000005ced27824 */ /* 0x000fe200078e02ff */
[----:B------:R-:W-:Y:S01]  /*15f0*/  ISETP.GT.U32.AND P4, PT, R2, R33, PT ;  /* 0x000000210200720c */ /* 0x000fe20003f84070 */
[----:B------:R-:W-:Y:S01]  /*1600*/  IMAD.SHL.U32 R209, R206, 0x4, RZ ;  /* 0x00000004ced17824 */ /* 0x000fe200078e00ff */
[----:B------:R-:W-:Y:S01]  /*1610*/  ISETP.GE.AND P2, PT, R10, RZ, PT ;  /* 0x000000ff0a00720c */ /* 0x000fe20003f46270 */
[----:B------:R-:W-:Y:S01]  /*1620*/  IMAD.HI.U32 R4, R7, R37, RZ ;  /* 0x0000002507047227 */ /* 0x000fe200078e00ff */
[----:B------:R-:W-:-:S03]  /*1630*/  LOP3.LUT R10, R22, 0x1a, RZ, 0xfc, !PT ;  /* 0x0000001a160a7812 */ /* 0x000fc600078efcff */
[----:B------:R-:W-:Y:S01]  /*1640*/  @!P3 IMAD.IADD R5, R5, 0x1, -R2 ;  /* 0x000000010505b824 */ /* 0x000fe200078e0a02 */
[----:B------:R-:W-:Y:S01]  /*1650*/  IABS R8, R10 ;  /* 0x0000000a00087213 */ /* 0x000fe20000000000 */
[----:B------:R-:W-:Y:S01]  /*1660*/  IMAD.MOV R6, RZ, RZ, -R4 ;  /* 0x000000ffff067224 */ /* 0x000fe200078e0a04 */
[----:B------:R-:W-:Y:S01]  /*1670*/  LOP3.LUT R4, R22, 0x1c, RZ, 0xfc, !PT ;  /* 0x0000001c16047812 */ /* 0x000fe200078efcff */
[----:B------:R-:W-:Y:S01]  /*1680*/  IMAD R207, R206, 0x3, RZ ;  /* 0x00000003cecf7824 */ /* 0x000fe200078e02ff */
[C---:B------:R-:W-:Y:S01]  /*1690*/  ISETP.GT.U32.AND P3, PT, R2.reuse, R5, PT ;  /* 0x000000050200720c */ /* 0x040fe20003f64070 */
[----:B------:R-:W-:Y:S01]  /*16a0*/  IMAD R37, R2, R6, R37 ;  /* 0x0000000602257224 */ /* 0x000fe200078e0225 */
[----:B------:R-:W-:Y:S01]  /*16b0*/  ISETP.GE.AND P1, PT, R4, RZ, PT ;  /* 0x000000ff0400720c */ /* 0x000fe20003f26270 */
[----:B------:R-:W-:Y:S01]  /*16c0*/  @!P4 IMAD.IADD R33, R33, 0x1, -R2 ;  /* 0x000000012121c824 */ /* 0x000fe200078e0a02 */
[----:B------:R-:W-:Y:S01]  /*16d0*/  IABS R41, R4 ;  /* 0x0000000400297213 */ /* 0x000fe20000000000 */
[----:B------:R-:W-:Y:S01]  /*16e0*/  IMAD.HI.U32 R4, R7, R39, RZ ;  /* 0x0000002707047227 */ /* 0x000fe200078e00ff */
[----:B------:R-:W-:-:S03]  /*16f0*/  ISETP.GT.U32.AND P4, PT, R2, R37, PT ;  /* 0x000000250200720c */ /* 0x000fc60003f84070 */
[----:B------:R-:W-:Y:S02]  /*1700*/  IMAD.MOV R6, RZ, RZ, -R4 ;  /* 0x000000ffff067224 */ /* 0x000fe400078e0a04 */
[----:B------:R-:W-:-:S04]  /*1710*/  IMAD.HI.U32 R4, R7, R41, RZ ;  /* 0x0000002907047227 */ /* 0x000fc800078e00ff */
[----:B------:R-:W-:Y:S02]  /*1720*/  IMAD.MOV R4, RZ, RZ, -R4 ;  /* 0x000000ffff047224 */ /* 0x000fe400078e0a04 */
[--C-:B------:R-:W-:Y:S01]  /*1730*/  @!P3 IMAD.IADD R5, R5, 0x1, -R2.reuse ;  /* 0x000000010505b824 */ /* 0x100fe200078e0a02 */
[----:B------:R-:W-:Y:S01]  /*1740*/  ISETP.GE.AND P3, PT, R10, RZ, PT ;  /* 0x000000ff0a00720c */ /* 0x000fe20003f66270 */
[C---:B------:R-:W-:Y:S01]  /*1750*/  IMAD R39, R2.reuse, R6, R39 ;  /* 0x0000000602277224 */ /* 0x040fe200078e0227 */
[----:B------:R-:W0:Y:S01]  /*1760*/  I2F.RP R10, R71 ;  /* 0x00000047000a7306 */ /* 0x000e220000209400 */
[C---:B------:R-:W-:Y:S02]  /*1770*/  IMAD R41, R2.reuse, R4, R41 ;  /* 0x0000000402297224 */ /* 0x040fe400078e0229 */
[----:B------:R-:W-:Y:S02]  /*1780*/  IMAD.MOV.U32 R35, RZ, RZ, R5 ;  /* 0x000000ffff237224 */ /* 0x000fe400078e0005 */
[----:B------:R-:W-:Y:S01]  /*1790*/  @!P6 IMAD.MOV R33, RZ, RZ, -R33 ;  /* 0x000000ffff21e224 */ /* 0x000fe200078e0a21 */
[C---:B------:R-:W-:Y:S01]  /*17a0*/  ISETP.GT.U32.AND P6, PT, R2.reuse, R39, PT ;  /* 0x000000270200720c */ /* 0x040fe20003fc4070 */
[----:B------:R-:W-:Y:S01]  /*17b0*/  @!P5 IMAD.MOV R35, RZ, RZ, -R35 ;  /* 0x000000ffff23d224 */ /* 0x000fe200078e0a23 */
[----:B------:R-:W-:Y:S01]  /*17c0*/  ISETP.GT.U32.AND P5, PT, R2, R41, PT ;  /* 0x000000290200720c */ /* 0x000fe20003fa4070 */
[----:B------:R-:W-:-:S02]  /*17d0*/  @!P4 IMAD.IADD R37, R37, 0x1, -R2 ;  /* 0x000000012525c824 */ /* 0x000fc400078e0a02 */
[----:B------:R-:W-:-:S03]  /*17e0*/  IMAD.HI.U32 R4, R7, R8, RZ ;  /* 0x0000000807047227 */ /* 0x000fc600078e00ff */
[----:B------:R-:W-:Y:S01]  /*17f0*/  ISETP.GT.U32.AND P4, PT, R2, R37, PT ;  /* 0x000000250200720c */ /* 0x000fe20003f84070 */
[----:B------:R-:W-:Y:S01]  /*1800*/  IMAD.MOV R5, RZ, RZ, -R4 ;  /* 0x000000ffff057224 */ /* 0x000fe200078e0a04 */
[----:B0-----:R-:W0:Y:S01]  /*1810*/  MUFU.RCP R10, R10 ;  /* 0x0000000a000a7308 */ /* 0x001e220000001000 */
[----:B------:R-:W-:-:S04]  /*1820*/  IMAD.HI.U32 R6, R7, R45, RZ ;  /* 0x0000002d07067227 */ /* 0x000fc800078e00ff */
[----:B------:R-:W-:Y:S02]  /*1830*/  @!P6 IMAD.IADD R39, R39, 0x1, -R2 ;  /* 0x000000012727e824 */ /* 0x000fe400078e0a02 */
[----:B------:R-:W-:Y:S01]  /*1840*/  IMAD R5, R2, R5, R8 ;  /* 0x0000000502057224 */ /* 0x000fe200078e0208 */
[----:B------:R-:W-:Y:S01]  /*1850*/  LOP3.LUT R8, R22, 0x16, RZ, 0xfc, !PT ;  /* 0x0000001616087812 */ /* 0x000fe200078efcff */
[--C-:B------:R-:W-:Y:S01]  /*1860*/  @!P5 IMAD.IADD R41, R41, 0x1, -R2.reuse ;  /* 0x000000012929d824 */ /* 0x100fe200078e0a02 */
[C---:B------:R-:W-:Y:S01]  /*1870*/  ISETP.GT.U32.AND P6, PT, R2.reuse, R39, PT ;  /* 0x000000270200720c */ /* 0x040fe20003fc4070 */
[----:B------:R-:W-:Y:S01]  /*1880*/  @!P4 IMAD.IADD R37, R37, 0x1, -R2 ;  /* 0x000000012525c824 */ /* 0x000fe200078e0a02 */
[----:B------:R-:W-:Y:S01]  /*1890*/  IABS R47, R8 ;  /* 0x00000008002f7213 */ /* 0x000fe20000000000 */
[----:B------:R-:W-:Y:S01]  /*18a0*/  IMAD.MOV R6, RZ, RZ, -R6 ;  /* 0x000000ffff067224 */ /* 0x000fe200078e0a06 */
[C---:B------:R-:W-:Y:S01]  /*18b0*/  ISETP.GT.U32.AND P5, PT, R2.reuse, R41, PT ;  /* 0x000000290200720c */ /* 0x040fe20003fa4070 */
[----:B------:R-:W-:Y:S01]  /*18c0*/  @!P2 IMAD.MOV R37, RZ, RZ, -R37 ;  /* 0x000000ffff25a224 */ /* 0x000fe200078e0a25 */
[----:B------:R-:W-:Y:S01]  /*18d0*/  ISETP.GT.U32.AND P4, PT, R2, R5, PT ;  /* 0x000000050200720c */ /* 0x000fe20003f84070 */
[----:B------:R-:W-:Y:S01]  /*18e0*/  IMAD.HI.U32 R4, R7, R47, RZ ;  /* 0x0000002f07047227 */ /* 0x000fe200078e00ff */
[----:B------:R-:W-:-:S03]  /*18f0*/  ISETP.GE.AND P2, PT, R12, RZ, PT ;  /* 0x000000ff0c00720c */ /* 0x000fc60003f46270 */
[C---:B------:R-:W-:Y:S02]  /*1900*/  IMAD R45, R2.reuse, R6, R45 ;  /* 0x00000006022d7224 */ /* 0x040fe400078e022d */
[----:B------:R-:W-:Y:S02]  /*1910*/  IMAD.MOV R4, RZ, RZ, -R4 ;  /* 0x000000ffff047224 */ /* 0x000fe400078e0a04 */
[--C-:B------:R-:W-:Y:S01]  /*1920*/  @!P6 IMAD.IADD R39, R39, 0x1, -R2.reuse ;  /* 0x000000012727e824 */ /* 0x100fe200078e0a02 */
[----:B------:R-:W-:Y:S01]  /*1930*/  ISETP.GT.U32.AND P6, PT, R2, R45, PT ;  /* 0x0000002d0200720c */ /* 0x000fe20003fc4070 */
[--C-:B------:R-:W-:Y:S01]  /*1940*/  @!P5 IMAD.IADD R41, R41, 0x1, -R2.reuse ;  /* 0x000000012929d824 */ /* 0x100fe200078e0a02 */
[----:B------:R-:W-:Y:S01]  /*1950*/  ISETP.GE.AND P5, PT, R14, RZ, PT ;  /* 0x000000ff0e00720c */ /* 0x000fe20003fa6270 */
[----:B------:R-:W-:Y:S01]  /*1960*/  IMAD R47, R2, R4, R47 ;  /* 0x00000004022f7224 */ /* 0x000fe200078e022f */
[----:B------:R-:W-:Y:S01]  /*1970*/  LOP3.LUT R4, R22, 0x12, RZ, 0xfc, !PT ;  /* 0x0000001216047812 */ /* 0x000fe200078efcff */
[----:B------:R-:W-:-:S02]  /*1980*/  @!P4 IMAD.IADD R5, R5, 0x1, -R2 ;  /* 0x000000010505c824 */ /* 0x000fc400078e0a02 */
[----:B------:R-:W-:Y:S01]  /*1990*/  @!P1 IMAD.MOV R41, RZ, RZ, -R41 ;  /* 0x000000ffff299224 */ /* 0x000fe200078e0a29 */
[C---:B------:R-:W-:Y:S01]  /*19a0*/  ISETP.GT.U32.AND P1, PT, R2.reuse, R47, PT ;  /* 0x0000002f0200720c */ /* 0x040fe20003f24070 */
[----:B------:R-:W-:Y:S01]  /*19b0*/  IMAD.HI.U32 R6, R7, R49, RZ ;  /* 0x0000003107067227 */ /* 0x000fe200078e00ff */
[C---:B------:R-:W-:Y:S02]  /*19c0*/  ISETP.GT.U32.AND P4, PT, R2.reuse, R5, PT ;  /* 0x000000050200720c */ /* 0x040fe40003f84070 */
[----:B------:R-:W-:Y:S01]  /*19d0*/  IABS R51, R4 ;  /* 0x0000000400337213 */ /* 0x000fe20000000000 */
[----:B------:R-:W-:Y:S02]  /*19e0*/  @!P6 IMAD.IADD R45, R45, 0x1, -R2 ;  /* 0x000000012d2de824 */ /* 0x000fe400078e0a02 */
[----:B------:R-:W-:Y:S02]  /*19f0*/  IMAD.MOV R6, RZ, RZ, -R6 ;  /* 0x000000ffff067224 */ /* 0x000fe400078e0a06 */
[----:B------:R-:W-:Y:S01]  /*1a00*/  @!P0 IMAD.MOV R39, RZ, RZ, -R39 ;  /* 0x000000ffff278224 */ /* 0x000fe200078e0a27 */
[C---:B------:R-:W-:Y:S01]  /*1a10*/  ISETP.GT.U32.AND P6, PT, R2.reuse, R45, PT ;  /* 0x0000002d0200720c */ /* 0x040fe20003fc4070 */
[----:B------:R-:W-:Y:S01]  /*1a20*/  IMAD R49, R2, R6, R49 ;  /* 0x0000000602317224 */ /* 0x000fe200078e0231 */
[----:B------:R-:W-:Y:S01]  /*1a30*/  LOP3.LUT R6, R22, 0x10, RZ, 0xfc, !PT ;  /* 0x0000001016067812 */ /* 0x000fe200078efcff */
[--C-:B------:R-:W-:Y:S01]  /*1a40*/  @!P1 IMAD.IADD R47, R47, 0x1, -R2.reuse ;  /* 0x000000012f2f9824 */ /* 0x100fe200078e0a02 */
[----:B------:R-:W-:Y:S01]  /*1a50*/  ISETP.GE.AND P0, PT, R8, RZ, PT ;  /* 0x000000ff0800720c */ /* 0x000fe20003f06270 */
[----:B------:R-:W-:Y:S01]  /*1a60*/  @!P4 IMAD.IADD R5, R5, 0x1, -R2 ;  /* 0x000000010505c824 */ /* 0x000fe200078e0a02 */
[----:B------:R-:W-:Y:S01]  /*1a70*/  ISETP.GE.AND P4, PT, R4, RZ, PT ;  /* 0x000000ff0400720c */ /* 0x000fe20003f86270 */
[----:B------:R-:W-:Y:S01]  /*1a80*/  IMAD.HI.U32 R4, R7, R51, RZ ;  /* 0x0000003307047227 */ /* 0x000fe200078e00ff */
[----:B------:R-:W-:-:S02]  /*1a90*/  ISETP.GT.U32.AND P1, PT, R2, R47, PT ;  /* 0x0000002f0200720c */ /* 0x000fc40003f24070 */
[----:B------:R-:W-:Y:S01]  /*1aa0*/  IABS R53, R6 ;  /* 0x0000000600357213 */ /* 0x000fe20000000000 */
[----:B------:R-:W-:Y:S01]  /*1ab0*/  IMAD.MOV R4, RZ, RZ, -R4 ;  /* 0x000000ffff047224 */ /* 0x000fe200078e0a04 */
[----:B------:R-:W-:Y:S01]  /*1ac0*/  LOP3.LUT R8, R22, 0xe, RZ, 0xfc, !PT ;  /* 0x0000000e16087812 */ /* 0x000fe200078efcff */
[----:B------:R-:W-:Y:S01]  /*1ad0*/  IMAD.MOV.U32 R43, RZ, RZ, R5 ;  /* 0x000000ffff2b7224 */ /* 0x000fe200078e0005 */
[----:B0-----:R-:W-:Y:S01]  /*1ae0*/  IADD3 R5, R10, 0xffffffe, RZ ;  /* 0x0ffffffe0a057810 */ /* 0x001fe20007ffe0ff */
[--C-:B------:R-:W-:Y:S01]  /*1af0*/  @!P6 IMAD.IADD R45, R45, 0x1, -R2.reuse ;  /* 0x000000012d2de824 */ /* 0x100fe200078e0a02 */
[C---:B------:R-:W-:Y:S01]  /*1b00*/  ISETP.GT.U32.AND P6, PT, R2.reuse, R49, PT ;  /* 0x000000310200720c */ /* 0x040fe20003fc4070 */
[----:B------:R-:W-:Y:S01]  /*1b10*/  IMAD R51, R2, R4, R51 ;  /* 0x0000000402337224 */ /* 0x000fe200078e0233 */
[----:B------:R-:W-:Y:S01]  /*1b20*/  IABS R55, R8 ;  /* 0x0000000800377213 */ /* 0x000fe20000000000 */
[----:B------:R-:W-:Y:S01]  /*1b30*/  @!P3 IMAD.MOV R43, RZ, RZ, -R43 ;  /* 0x000000ffff2bb224 */ /* 0x000fe200078e0a2b */
[----:B------:R-:W-:Y:S01]  /*1b40*/  ISETP.GE.AND P3, PT, R6, RZ, PT ;  /* 0x000000ff0600720c */ /* 0x000fe20003f66270 */
[----:B------:R-:W-:Y:S01]  /*1b50*/  @!P1 IMAD.IADD R47, R47, 0x1, -R2 ;  /* 0x000000012f2f9824 */ /* 0x000fe200078e0a02 */
[----:B------:R-:W-:Y:S01]  /*1b60*/  ISETP.GT.U32.AND P1, PT, R2, R51, PT ;  /* 0x000000330200720c */ /* 0x000fe20003f24070 */
[----:B------:R-:W-:Y:S01]  /*1b70*/  IMAD.HI.U32 R6, R7, R53, RZ ;  /* 0x0000003507067227 */ /* 0x000fe200078e00ff */
[----:B------:R-:W0:Y:S01]  /*1b80*/  F2I.FTZ.U32.TRUNC.NTZ R5, R5 ;  /* 0x0000000500057305 */ /* 0x000e22000021f000 */
[----:B------:R-:W-:-:S02]  /*1b90*/  LOP3.LUT R4, R22, 0xc, RZ, 0xfc, !PT ;  /* 0x0000000c16047812 */ /* 0x000fc400078efcff */
[----:B------:R-:W-:Y:S02]  /*1ba0*/  IMAD.MOV R6, RZ, RZ, -R6 ;  /* 0x000000ffff067224 */ /* 0x000fe400078e0a06 */
[----:B------:R-:W-:Y:S01]  /*1bb0*/  @!P6 IMAD.IADD R49, R49, 0x1, -R2 ;  /* 0x000000013131e824 */ /* 0x000fe200078e0a02 */
[----:B------:R-:W-:Y:S01]  /*1bc0*/  IABS R14, R4 ;  /* 0x00000004000e7213 */ /* 0x000fe20000000000 */
[C---:B------:R-:W-:Y:S02]  /*1bd0*/  IMAD R53, R2.reuse, R6, R53 ;  /* 0x0000000602357224 */ /* 0x040fe400078e0235 */
[----:B------:R-:W-:Y:S01]  /*1be0*/  IMAD.HI.U32 R10, R7, R55, RZ ;  /* 0x00000037070a7227 */ /* 0x000fe200078e00ff */
[----:B------:R-:W-:-:S03]  /*1bf0*/  ISETP.GT.U32.AND P6, PT, R2, R49, PT ;  /* 0x000000310200720c */ /* 0x000fc60003fc4070 */
[----:B------:R-:W-:Y:S01]  /*1c00*/  @!P1 IMAD.IADD R51, R51, 0x1, -R2 ;  /* 0x0000000133339824 */ /* 0x000fe200078e0a02 */
[C---:B------:R-:W-:Y:S01]  /*1c10*/  ISETP.GT.U32.AND P1, PT, R2.reuse, R53, PT ;  /* 0x000000350200720c */ /* 0x040fe20003f24070 */
[----:B------:R-:W-:Y:S02]  /*1c20*/  IMAD.MOV R10, RZ, RZ, -R10 ;  /* 0x000000ffff0a7224 */ /* 0x000fe400078e0a0a */
[----:B0-----:R-:W-:Y:S02]  /*1c30*/  IMAD.MOV R6, RZ, RZ, -R5 ;  /* 0x000000ffff067224 */ /* 0x001fe400078e0a05 */
[----:B------:R-:W-:Y:S02]  /*1c40*/  IMAD R55, R2, R10, R55 ;  /* 0x0000000a02377224 */ /* 0x000fe400078e0237 */
[----:B------:R-:W-:Y:S02]  /*1c50*/  IMAD R65, R6, R71, RZ ;  /* 0x0000004706417224 */ /* 0x000fe400078e02ff */
[--C-:B------:R-:W-:Y:S01]  /*1c60*/  @!P6 IMAD.IADD R49, R49, 0x1, -R2.reuse ;  /* 0x000000013131e824 */ /* 0x100fe200078e0a02 */
[----:B------:R-:W-:Y:S01]  /*1c70*/  ISETP.GE.AND P6, PT, R4, RZ, PT ;  /* 0x000000ff0400720c */ /* 0x000fe20003fc6270 */
[----:B------:R-:W-:Y:S01]  /*1c80*/  @!P2 IMAD.MOV R45, RZ, RZ, -R45 ;  /* 0x000000ffff2da224 */ /* 0x000fe200078e0a2d */
[----:B------:R-:W-:Y:S01]  /*1c90*/  ISETP.GE.AND P2, PT, R8, RZ, PT ;  /* 0x000000ff0800720c */ /* 0x000fe20003f46270 */
[----:B------:R-:W-:Y:S01]  /*1ca0*/  @!P1 IMAD.IADD R53, R53, 0x1, -R2 ;  /* 0x0000000135359824 */ /* 0x000fe200078e0a02 */
[----:B------:R-:W-:Y:S01]  /*1cb0*/  ISETP.GT.U32.AND P1, PT, R2, R51, PT ;  /* 0x000000330200720c */ /* 0x000fe20003f24070 */
[----:B------:R-:W-:-:S04]  /*1cc0*/  IMAD.HI.U32 R6, R7, R14, RZ ;  /* 0x0000000e07067227 */ /* 0x000fc800078e00ff */
[----:B------:R-:W-:-:S04]  /*1cd0*/  IMAD.HI.U32 R8, R7, R16, RZ ;  /* 0x0000001007087227 */ /* 0x000fc800078e00ff */
[----:B------:R-:W-:Y:S01]  /*1ce0*/  @!P5 IMAD.MOV R49, RZ, RZ, -R49 ;  /* 0x000000ffff31d224 */ /* 0x000fe200078e0a31 */
[----:B------:R-:W-:Y:S01]  /*1cf0*/  ISETP.GT.U32.AND P5, PT, R2, R55, PT ;  /* 0x000000370200720c */ /* 0x000fe20003fa4070 */
[----:B------:R-:W-:Y:S02]  /*1d00*/  IMAD.MOV.U32 R4, RZ, RZ, RZ ;  /* 0x000000ffff047224 */ /* 0x000fe400078e00ff */
[----:B------:R-:W-:Y:S02]  /*1d10*/  IMAD.MOV R57, RZ, RZ, -R6 ;  /* 0x000000ffff397224 */ /* 0x000fe400078e0a06 */
[----:B------:R-:W-:Y:S02]  /*1d20*/  IMAD.MOV R59, RZ, RZ, -R8 ;  /* 0x000000ffff3b7224 */ /* 0x000fe400078e0a08 */
[----:B------:R-:W-:-:S04]  /*1d30*/  IMAD.HI.U32 R8, R5, R65, R4 ;  /* 0x0000004105087227 */ /* 0x000fc800078e0004 */
[C---:B------:R-:W-:Y:S02]  /*1d40*/  IMAD R5, R2.reuse, R57, R14 ;  /* 0x0000003902057224 */ /* 0x040fe400078e020e */
[C---:B------:R-:W-:Y:S01]  /*1d50*/  IMAD R57, R2.reuse, R59, R16 ;  /* 0x0000003b02397224 */ /* 0x040fe200078e0210 */
[----:B------:R-:W-:Y:S01]  /*1d60*/  IABS R16, R179 ;  /* 0x000000b300107213 */ /* 0x000fe20000000000 */
[--C-:B------:R-:W-:Y:S01]  /*1d70*/  @!P1 IMAD.IADD R51, R51, 0x1, -R2.reuse ;  /* 0x0000000133339824 */ /* 0x100fe200078e0a02 */
[C---:B------:R-:W-:Y:S01]  /*1d80*/  ISETP.GT.U32.AND P1, PT, R2.reuse, R5, PT ;  /* 0x000000050200720c */ /* 0x040fe20003f24070 */
[----:B------:R-:W-:Y:S01]  /*1d90*/  @!P5 IMAD.IADD R55, R55, 0x1, -R2 ;  /* 0x000000013737d824 */ /* 0x000fe200078e0a02 */
[----:B------:R-:W-:Y:S01]  /*1da0*/  ISETP.GT.U32.AND P5, PT, R2, R57, PT ;  /* 0x000000390200720c */ /* 0x000fe20003fa4070 */
[----:B------:R-:W-:-:S04]  /*1db0*/  IMAD.HI.U32 R10, R7, R18, RZ ;  /* 0x00000012070a7227 */ /* 0x000fc800078e00ff */
[----:B------:R-:W-:-:S04]  /*1dc0*/  IMAD.HI.U32 R12, R7, R20, RZ ;  /* 0x00000014070c7227 */ /* 0x000fc800078e00ff */
[----:B------:R-:W-:Y:S01]  /*1dd0*/  IMAD.MOV R61, RZ, RZ, -R10 ;  /* 0x000000ffff3d7224 */ /* 0x000fe200078e0a0a */
[----:B------:R-:W-:Y:S01]  /*1de0*/  LOP3.LUT R10, R22, 0x4, RZ, 0xfc, !PT ;  /* 0x00000004160a7812 */ /* 0x000fe200078efcff */
[--C-:B------:R-:W-:Y:S01]  /*1df0*/  @!P1 IMAD.IADD R5, R5, 0x1, -R2.reuse ;  /* 0x0000000105059824 */ /* 0x100fe200078e0a02 */
[C---:B------:R-:W-:Y:S01]  /*1e00*/  ISETP.GT.U32.AND P1, PT, R2.reuse, R55, PT ;  /* 0x000000370200720c */ /* 0x040fe20003f24070 */
[----:B------:R-:W-:Y:S02]  /*1e10*/  @!P5 IMAD.IADD R57, R57, 0x1, -R2 ;  /* 0x000000013939d824 */ /* 0x000fe400078e0a02 */
[----:B------:R-:W-:Y:S01]  /*1e20*/  IMAD.MOV R63, RZ, RZ, -R12 ;  /* 0x000000ffff3f7224 */ /* 0x000fe200078e0a0c */
[C---:B------:R-:W-:Y:S01]  /*1e30*/  ISETP.GT.U32.AND P5, PT, R2.reuse, R5, PT ;  /* 0x000000050200720c */ /* 0x040fe20003fa4070 */
[----:B------:R-:W-:Y:S01]  /*1e40*/  IMAD R59, R2, R61, R18 ;  /* 0x0000003d023b7224 */ /* 0x000fe200078e0212 */
[----:B------:R-:W-:Y:S01]  /*1e50*/  LOP3.LUT R12, R22, 0x2, RZ, 0xfc, !PT ;  /* 0x00000002160c7812 */ /* 0x000fe200078efcff */
[C---:B------:R-:W-:Y:S01]  /*1e60*/  IMAD R61, R2.reuse, R63, R20 ;  /* 0x0000003f023d7224 */ /* 0x040fe200078e0214 */
[----:B------:R-:W-:Y:S01]  /*1e70*/  IABS R63, R10 ;  /* 0x0000000a003f7213 */ /* 0x000fe20000000000 */
[----:B------:R-:W-:Y:S01]  /*1e80*/  @!P4 IMAD.MOV R51, RZ, RZ, -R51 ;  /* 0x000000ffff33c224 */ /* 0x000fe200078e0a33 */
[----:B------:R-:W-:Y:S01]  /*1e90*/  IABS R65, R12 ;  /* 0x0000000c00417213 */ /* 0x000fe20000000000 */
[----:B------:R-:W-:Y:S01]  /*1ea0*/  @!P0 IMAD.MOV R47, RZ, RZ, -R47 ;  /* 0x000000ffff2f8224 */ /* 0x000fe200078e0a2f */
[C---:B------:R-:W-:Y:S01]  /*1eb0*/  ISETP.GT.U32.AND P4, PT, R2.reuse, R57, PT ;  /* 0x000000390200720c */ /* 0x040fe20003f84070 */
[----:B------:R-:W-:Y:S01]  /*1ec0*/  @!P1 IMAD.IADD R55, R55, 0x1, -R2 ;  /* 0x0000000137379824 */ /* 0x000fe200078e0a02 */
[C---:B------:R-:W-:Y:S01]  /*1ed0*/  ISETP.GT.U32.AND P1, PT, R2.reuse, R59, PT ;  /* 0x0000003b0200720c */ /* 0x040fe20003f24070 */
[----:B------:R-:W-:Y:S01]  /*1ee0*/  IMAD.HI.U32 R4, R7, R63, RZ ;  /* 0x0000003f07047227 */ /* 0x000fe200078e00ff */
[----:B------:R-:W-:-:S03]  /*1ef0*/  ISETP.GT.U32.AND P0, PT, R2, R53, PT ;  /* 0x000000350200720c */ /* 0x000fc60003f04070 */
[----:B------:R-:W-:Y:S01]  /*1f00*/  @!P5 IMAD.IADD R5, R5, 0x1, -R2 ;  /* 0x000000010505d824 */ /* 0x000fe200078e0a02 */
[----:B------:R-:W-:Y:S01]  /*1f10*/  ISETP.GT.U32.AND P5, PT, R2, R61, PT ;  /* 0x0000003d0200720c */ /* 0x000fe20003fa4070 */
[----:B------:R-:W-:-:S04]  /*1f20*/  IMAD.HI.U32 R6, R7, R65, RZ ;  /* 0x0000004107067227 */ /* 0x000fc800078e00ff */
[----:B------:R-:W-:-:S04]  /*1f30*/  IMAD.HI.U32 R7, R7, R67, RZ ;  /* 0x0000004307077227 */ /* 0x000fc800078e00ff */
[----:B------:R-:W-:Y:S02]  /*1f40*/  IMAD.MOV R4, RZ, RZ, -R4 ;  /* 0x000000ffff047224 */ /* 0x000fe400078e0a04 */
[----:B------:R-:W-:Y:S02]  /*1f50*/  IMAD.MOV R6, RZ, RZ, -R6 ;  /* 0x000000ffff067224 */ /* 0x000fe400078e0a06 */
[----:B------:R-:W-:Y:S02]  /*1f60*/  IMAD.MOV R7, RZ, RZ, -R7 ;  /* 0x000000ffff077224 */ /* 0x000fe400078e0a07 */
[----:B------:R-:W-:Y:S01]  /*1f70*/  IMAD R63, R2, R4, R63 ;  /* 0x00000004023f7224 */ /* 0x000fe200078e023f */
[----:B------:R-:W-:Y:S01]  /*1f80*/  LOP3.LUT R4, R246, 0x7, RZ, 0xc0, !PT ;  /* 0x00000007f6047812 */ /* 0x000fe200078ec0ff */
[C---:B------:R-:W-:Y:S02]  /*1f90*/  IMAD R65, R2.reuse, R6, R65 ;  /* 0x0000000602417224 */ /* 0x040fe400078e0241 */
[----:B------:R-:W-:-:S02]  /*1fa0*/  IMAD R67, R2, R7, R67 ;  /* 0x0000000702437224 */ /* 0x000fc400078e0243 */
[--C-:B------:R-:W-:Y:S02]  /*1fb0*/  @!P4 IMAD.IADD R57, R57, 0x1, -R2.reuse ;  /* 0x000000013939c824 */ /* 0x100fe400078e0a02 */
[--C-:B------:R-:W-:Y:S01]  /*1fc0*/  @!P1 IMAD.IADD R59, R59, 0x1, -R2.reuse ;  /* 0x000000013b3b9824 */ /* 0x100fe200078e0a02 */
[C---:B------:R-:W-:Y:S01]  /*1fd0*/  ISETP.GT.U32.AND P4, PT, R2.reuse, R67, PT ;  /* 0x000000430200720c */ /* 0x040fe20003f84070 */
[--C-:B------:R-:W-:Y:S01]  /*1fe0*/  @!P5 IMAD.IADD R61, R61, 0x1, -R2.reuse ;  /* 0x000000013d3dd824 */ /* 0x100fe200078e0a02 */
[C---:B------:R-:W-:Y:S01]  /*1ff0*/  ISETP.GT.U32.AND P1, PT, R2.reuse, R63, PT ;  /* 0x0000003f0200720c */ /* 0x040fe20003f24070 */
[----:B------:R-:W-:Y:S01]  /*2000*/  @!P0 IMAD.IADD R53, R53, 0x1, -R2 ;  /* 0x0000000135358824 */ /* 0x000fe200078e0a02 */
[----:B------:R-:W-:Y:S01]  /*2010*/  ISETP.GT.U32.AND P5, PT, R2, R65, PT ;  /* 0x000000410200720c */ /* 0x000fe20003fa4070 */
[----:B------:R-:W-:Y:S01]  /*2020*/  IMAD.HI.U32 R8, R8, R16, RZ ;  /* 0x0000001008087227 */ /* 0x000fe200078e00ff */
[----:B------:R-:W-:-:S03]  /*2030*/  ISETP.GE.AND P0, PT, R22, RZ, PT ;  /* 0x000000ff1600720c */ /* 0x000fc60003f06270 */
[----:B------:R-:W-:Y:S01]  /*2040*/  @!P3 IMAD.MOV R53, RZ, RZ, -R53 ;  /* 0x000000ffff35b224 */ /* 0x000fe200078e0a35 */
[C---:B------:R-:W-:Y:S01]  /*2050*/  ISETP.GT.U32.AND P3, PT, R2.reuse, R61, PT ;  /* 0x0000003d0200720c */ /* 0x040fe20003f64070 */
[----:B------:R-:W-:Y:S02]  /*2060*/  @!P2 IMAD.MOV R55, RZ, RZ, -R55 ;  /* 0x000000ffff37a224 */ /* 0x000fe400078e0a37 */
[--C-:B------:R-:W-:Y:S02]  /*2070*/  @!P4 IMAD.IADD R67, R67, 0x1, -R2.reuse ;  /* 0x000000014343c824 */ /* 0x100fe400078e0a02 */
[--C-:B------:R-:W-:Y:S01]  /*2080*/  @!P1 IMAD.IADD R63, R63, 0x1, -R2.reuse ;  /* 0x000000013f3f9824 */ /* 0x100fe200078e0a02 */
[C---:B------:R-:W-:Y:S01]  /*2090*/  ISETP.GT.U32.AND P1, PT, R2.reuse, R59, PT ;  /* 0x0000003b0200720c */ /* 0x040fe20003f24070 */
[----:B------:R-:W-:Y:S01]  /*20a0*/  @!P5 IMAD.IADD R65, R65, 0x1, -R2 ;  /* 0x000000014141d824 */ /* 0x000fe200078e0a02 */
[C---:B------:R-:W-:Y:S01]  /*20b0*/  ISETP.GT.U32.AND P2, PT, R2.reuse, R67, PT ;  /* 0x000000430200720c */ /* 0x040fe20003f44070 */
[----:B------:R-:W-:Y:S01]  /*20c0*/  @!P6 IMAD.MOV R5, RZ, RZ, -R5 ;  /* 0x000000ffff05e224 */ /* 0x000fe200078e0a05 */
[C---:B------:R-:W-:Y:S01]  /*20d0*/  ISETP.GT.U32.AND P5, PT, R2.reuse, R63, PT ;  /* 0x0000003f0200720c */ /* 0x040fe20003fa4070 */
[----:B------:R-:W-:Y:S01]  /*20e0*/  IMAD.MOV R8, RZ, RZ, -R8 ;  /* 0x000000ffff087224 */ /* 0x000fe200078e0a08 */
[----:B------:R-:W-:Y:S01]  /*20f0*/  ISETP.GT.U32.AND P6, PT, R2, R65, PT ;  /* 0x000000410200720c */ /* 0x000fe20003fc4070 */
[----:B------:R-:W-:Y:S01]  /*2100*/  @!P3 IMAD.IADD R61, R61, 0x1, -R2 ;  /* 0x000000013d3db824 */ /* 0x000fe200078e0a02 */
[----:B------:R-:W-:Y:S01]  /*2110*/  ISETP.GE.AND P3, PT, R26, RZ, PT ;  /* 0x000000ff1a00720c */ /* 0x000fe20003f66270 */
[----:B------:R-:W-:-:S02]  /*2120*/  IMAD R16, R71, R8, R16 ;  /* 0x0000000847107224 */ /* 0x000fc400078e0210 */
[----:B------:R-:W-:Y:S02]  /*2130*/  IMAD.SHL.U32 R6, R246, 0x8, RZ ;  /* 0x00000008f6067824 */ /* 0x000fe400078e00ff */
[--C-:B------:R-:W-:Y:S01]  /*2140*/  @!P1 IMAD.IADD R59, R59, 0x1, -R2.reuse ;  /* 0x000000013b3b9824 */ /* 0x100fe200078e0a02 */
[----:B------:R-:W-:Y:S01]  /*2150*/  ISETP.GT.U32.AND P4, PT, R71, R16, PT ;  /* 0x000000104700720c */ /* 0x000fe20003f84070 */
[--C-:B------:R-:W-:Y:S01]  /*2160*/  @!P2 IMAD.IADD R67, R67, 0x1, -R2.reuse ;  /* 0x000000014343a824 */ /* 0x100fe200078e0a02 */
[----:B------:R-:W-:Y:S01]  /*2170*/  ISETP.GE.AND P1, PT, R24, RZ, PT ;  /* 0x000000ff1800720c */ /* 0x000fe20003f26270 */
[--C-:B------:R-:W-:Y:S01]  /*2180*/  @!P5 IMAD.IADD R63, R63, 0x1, -R2.reuse ;  /* 0x000000013f3fd824 */ /* 0x100fe200078e0a02 */
[----:B------:R-:W-:Y:S01]  /*2190*/  ISETP.GE.AND P2, PT, R28, RZ, PT ;  /* 0x000000ff1c00720c */ /* 0x000fe20003f46270 */
[----:B------:R-:W-:Y:S01]  /*21a0*/  @!P6 IMAD.IADD R65, R65, 0x1, -R2 ;  /* 0x000000014141e824 */ /* 0x000fe200078e0a02 */
[----:B------:R-:W-:Y:S01]  /*21b0*/  ISETP.GE.AND P5, PT, R10, RZ, PT ;  /* 0x000000ff0a00720c */ /* 0x000fe20003fa6270 */
[----:B------:R-:W-:Y:S01]  /*21c0*/  @!P3 IMAD.MOV R59, RZ, RZ, -R59 ;  /* 0x000000ffff3bb224 */ /* 0x000fe200078e0a3b */
[----:B------:R-:W-:Y:S01]  /*21d0*/  ISETP.GE.AND P6, PT, R12, RZ, PT ;  /* 0x000000ff0c00720c */ /* 0x000fe20003fc6270 */
[----:B------:R-:W-:Y:S01]  /*21e0*/  @!P0 IMAD.MOV R67, RZ, RZ, -R67 ;  /* 0x000000ffff438224 */ /* 0x000fe200078e0a43 */
[----:B------:R-:W-:Y:S01]  /*21f0*/  LOP3.LUT R2, RZ, c[0x0][0x17c], RZ, 0x33, !PT ;  /* 0x00005f00ff027a12 */ /* 0x000fe200078e33ff */
[----:B------:R-:W-:Y:S01]  /*2200*/  IMAD.SHL.U32 R206, R206, 0x2, RZ ;  /* 0x00000002cece7824 */ /* 0x000fe200078e00ff */
[----:B------:R-:W-:Y:S01]  /*2210*/  ISETP.NE.AND P0, PT, RZ, c[0x0][0x178], PT ;  /* 0x00005e00ff007a0c */ /* 0x000fe20003f05270 */
[----:B------:R-:W-:Y:S01]  /*2220*/  @!P4 IMAD.IADD R16, R16, 0x1, -R71 ;  /* 0x000000011010c824 */ /* 0x000fe200078e0a47 */
[----:B------:R-:W-:Y:S01]  /*2230*/  LOP3.LUT R7, R6, 0x30, RZ, 0xc0, !PT ;  /* 0x0000003006077812 */ /* 0x000fe200078ec0ff */
[----:B------:R-:W-:Y:S01]  /*2240*/  @!P1 IMAD.MOV R57, RZ, RZ, -R57 ;  /* 0x000000ffff399224 */ /* 0x000fe200078e0a39 */
[----:B------:R-:W-:Y:S01]  /*2250*/  ISETP.NE.AND P1, PT, RZ, c[0x0][0x17c], PT ;  /* 0x00005f00ff007a0c */ /* 0x000fe20003f25270 */
[----:B------:R-:W-:Y:S01]  /*2260*/  @!P2 IMAD.MOV R61, RZ, RZ, -R61 ;  /* 0x000000ffff3da224 */ /* 0x000fe200078e0a3d */
[----:B------:R-:W-:Y:S01]  /*2270*/  ISETP.GT.U32.AND P4, PT, R71, R16, PT ;  /* 0x000000104700720c */ /* 0x000fe20003f84070 */
[----:B------:R-:W-:Y:S01]  /*2280*/  @!P5 IMAD.MOV R63, RZ, RZ, -R63 ;  /* 0x000000ffff3fd224 */ /* 0x000fe200078e0a3f */
[C---:B------:R-:W-:Y:S01]  /*2290*/  SEL R8, R2.reuse, R3, !P1 ;  /* 0x0000000302087207 */ /* 0x040fe20004800000 */
[----:B------:R-:W-:Y:S01]  /*22a0*/  @!P6 IMAD.MOV R65, RZ, RZ, -R65 ;  /* 0x000000ffff41e224 */ /* 0x000fe200078e0a41 */
[----:B------:R-:W-:Y:S01]  /*22b0*/  SEL R9, R2, R9, !P1 ;  /* 0x0000000902097207 */ /* 0x000fe20004800000 */
[----:B------:R-:W-:Y:S01]  /*22c0*/  IMAD R69, R4, 0x40, R7 ;  /* 0x0000004004457824 */ /* 0x000fe200078e0207 */
[----:B------:R-:W-:Y:S01]  /*22d0*/  SEL R11, R2, R11, !P1 ;  /* 0x0000000b020b7207 */ /* 0x000fe20004800000 */
[----:B------:R-:W-:Y:S01]  /*22e0*/  IMAD R177, R8, c[0x0][0x190], RZ ;  /* 0x0000640008b17a24 */ /* 0x000fe200078e02ff */
[C---:B------:R-:W-:Y:S01]  /*22f0*/  SEL R13, R2.reuse, R13, !P1 ;  /* 0x0000000d020d7207 */ /* 0x040fe20004800000 */
[----:B------:R-:W-:Y:S01]  /*2300*/  IMAD R175, R9, c[0x0][0x190], RZ ;  /* 0x0000640009af7a24 */ /* 0x000fe200078e02ff */
[C---:B------:R-:W-:Y:S01]  /*2310*/  SEL R15, R2.reuse, R15, !P1 ;  /* 0x0000000f020f7207 */ /* 0x040fe20004800000 */
[----:B------:R-:W-:Y:S01]  /*2320*/  IMAD R11, R11, c[0x0][0x190], RZ ;  /* 0x000064000b0b7a24 */ /* 0x000fe200078e02ff */
[----:B------:R-:W-:Y:S01]  /*2330*/  SEL R17, R2, R17, !P1 ;  /* 0x0000001102117207 */ /* 0x000fe20004800000 */
[----:B------:R-:W-:Y:S01]  /*2340*/  @!P4 IMAD.IADD R16, R16, 0x1, -R71 ;  /* 0x000000011010c824 */ /* 0x000fe200078e0a47 */
[C---:B------:R-:W-:Y:S01]  /*2350*/  SEL R19, R2.reuse, R19, !P1 ;  /* 0x0000001302137207 */ /* 0x040fe20004800000 */
[----:B------:R-:W-:Y:S01]  /*2360*/  IMAD R13, R13, c[0x0][0x190], RZ ;  /* 0x000064000d0d7a24 */ /* 0x000fe200078e02ff */
        /* <DEDUP_REMOVED lines=28> */
[----:B------:R-:W-:Y:S01]  /*2530*/  SEL R10, R2, R49, !P1 ;  /* 0x00000031020a7207 */ /* 0x000fe20004800000 */
[----:B------:R-:W-:Y:S01]  /*2540*/  IMAD.SHL.U32 R6, R246, 0x2, RZ ;  /* 0x00000002f6067824 */ /* 0x000fe200078e00ff */
[----:B------:R-:W-:Y:S01]  /*2550*/  SEL R12, R2, R51, !P1 ;  /* 0x00000033020c7207 */ /* 0x000fe20004800000 */
[----:B------:R-:W-:Y:S01]  /*2560*/  IMAD R7, R4, 0x90, RZ ;  /* 0x0000009004077824 */ /* 0x000fe200078e02ff */
[C---:B------:R-:W-:Y:S01]  /*2570*/  SEL R53, R2.reuse, R53, !P1 ;  /* 0x0000003502357207 */ /* 0x040fe20004800000 */
[----:B------:R-:W-:Y:S01]  /*2580*/  IMAD R186, R45, c[0x0][0x190], RZ ;  /* 0x000064002dba7a24 */ /* 0x000fe200078e02ff */
[C---:B------:R-:W-:Y:S01]  /*2590*/  SEL R55, R2.reuse, R55, !P1 ;  /* 0x0000003702377207 */ /* 0x040fe20004800000 */
[----:B------:R-:W-:Y:S01]  /*25a0*/  IMAD R40, R43, c[0x0][0x190], RZ ;  /* 0x000064002b287a24 */ /* 0x000fe200078e02ff */
[C---:B------:R-:W-:Y:S01]  /*25b0*/  SEL R14, R2.reuse, R5, !P1 ;  /* 0x00000005020e7207 */ /* 0x040fe20004800000 */
[----:B------:R-:W-:Y:S01]  /*25c0*/  IMAD R42, R47, c[0x0][0x190], RZ ;  /* 0x000064002f2a7a24 */ /* 0x000fe200078e02ff */
[----:B------:R-:W-:Y:S01]  /*25d0*/  SEL R57, R2, R57, !P1 ;  /* 0x0000003902397207 */ /* 0x000fe20004800000 */
[----:B------:R-:W-:Y:S01]  /*25e0*/  IMAD R10, R10, c[0x0][0x190], RZ ;  /* 0x000064000a0a7a24 */ /* 0x000fe200078e02ff */
[----:B------:R-:W-:Y:S01]  /*25f0*/  SEL R59, R2, R59, !P1 ;  /* 0x0000003b023b7207 */ /* 0x000fe20004800000 */
        /* <DEDUP_REMOVED lines=9> */
[----:B------:R-:W-:Y:S01]  /*2690*/  ISETP.GE.AND P1, PT, R179, RZ, PT ;  /* 0x000000ffb300720c */ /* 0x000fe20003f26270 */
[----:B------:R-:W-:Y:S01]  /*26a0*/  IMAD R59, R59, c[0x0][0x190], RZ ;  /* 0x000064003b3b7a24 */ /* 0x000fe200078e02ff */
[----:B------:R-:W-:Y:S01]  /*26b0*/  LEA R176, P2, R177, c[0x0][0x168], 0x1 ;  /* 0x00005a00b1b07a11 */ /* 0x000fe200078408ff */
[----:B------:R-:W-:Y:S01]  /*26c0*/  IMAD R61, R61, c[0x0][0x190], RZ ;  /* 0x000064003d3d7a24 */ /* 0x000fe200078e02ff */
[----:B------:R-:W-:Y:S01]  /*26d0*/  LEA R174, P3, R175, c[0x0][0x168], 0x1 ;  /* 0x00005a00afae7a11 */ /* 0x000fe200078608ff */
[----:B------:R-:W-:Y:S01]  /*26e0*/  IMAD R63, R63, c[0x0][0x190], RZ ;  /* 0x000064003f3f7a24 */ /* 0x000fe200078e02ff */
[----:B------:R-:W-:Y:S01]  /*26f0*/  LEA R172, P4, R11, c[0x0][0x168], 0x1 ;  /* 0x00005a000bac7a11 */ /* 0x000fe200078808ff */
[----:B------:R-:W-:Y:S01]  /*2700*/  IMAD R65, R65, c[0x0][0x190], RZ ;  /* 0x0000640041417a24 */ /* 0x000fe200078e02ff */
[----:B------:R-:W-:Y:S01]  /*2710*/  LEA R170, P5, R13, c[0x0][0x168], 0x1 ;  /* 0x00005a000daa7a11 */ /* 0x000fe200078a08ff */
[----:B------:R-:W-:Y:S01]  /*2720*/  IMAD R67, R67, c[0x0][0x190], RZ ;  /* 0x0000640043437a24 */ /* 0x000fe200078e02ff */
[----:B------:R-:W-:Y:S01]  /*2730*/  LEA.HI.X.SX32 R177, R177, c[0x0][0x16c], 0x1, P2 ;  /* 0x00005b00b1b17a11 */ /* 0x000fe200010f0eff */
[----:B------:R-:W-:Y:S01]  /*2740*/  IMAD.SHL.U32 R5, R247, 0x2, RZ ;  /* 0x00000002f7057824 */ /* 0x000fe200078e00ff */
[----:B------:R-:W-:Y:S01]  /*2750*/  LEA.HI.X.SX32 R175, R175, c[0x0][0x16c], 0x1, P3 ;  /* 0x00005b00afaf7a11 */ /* 0x000fe200018f0eff */
[----:B------:R-:W-:Y:S01]  /*2760*/  @!P1 IMAD.MOV R16, RZ, RZ, -R16 ;  /* 0x000000ffff109224 */ /* 0x000fe200078e0a10 */
[----:B------:R-:W-:Y:S01]  /*2770*/  @!P0 LOP3.LUT R16, RZ, c[0x0][0x178], RZ, 0x33, !PT ;  /* 0x00005e00ff108a12 */ /* 0x000fe200078e33ff */
[----:B------:R-:W-:Y:S01]  /*2780*/  IMAD.MOV.U32 R4, RZ, RZ, c[0x0][0x18c] ;  /* 0x00006300ff047624 */ /* 0x000fe200078e00ff */
[----:B------:R-:W-:Y:S01]  /*2790*/  LEA.HI.X.SX32 R173, R11, c[0x0][0x16c], 0x1, P4 ;  /* 0x00005b000bad7a11 */ /* 0x000fe200020f0eff */
[----:B------:R-:W-:Y:S01]  /*27a0*/  CS2R R48, SRZ ;  /* 0x0000000000307805 */ /* 0x000fe2000001ff00 */
[----:B------:R-:W-:Y:S01]  /*27b0*/  LEA.HI.X.SX32 R171, R13, c[0x0][0x16c], 0x1, P5 ;  /* 0x00005b000dab7a11 */ /* 0x000fe200028f0eff */
[----:B------:R-:W-:Y:S01]  /*27c0*/  IMAD R16, R16, c[0x0][0x184], RZ ;  /* 0x0000610010107a24 */ /* 0x000fe200078e02ff */
[----:B------:R-:W-:Y:S01]  /*27d0*/  LEA R168, P6, R15, c[0x0][0x168], 0x1 ;  /* 0x00005a000fa87a11 */ /* 0x000fe200078c08ff */
[----:B------:R-:W-:Y:S01]  /*27e0*/  CS2R R50, SRZ ;  /* 0x0000000000327805 */ /* 0x000fe2000001ff00 */
[----:B------:R-:W-:Y:S01]  /*27f0*/  LEA R162, P0, R17, c[0x0][0x168], 0x1 ;  /* 0x00005a0011a27a11 */ /* 0x000fe200078008ff */
[----:B------:R-:W-:Y:S01]  /*2800*/  IMAD.SHL.U32 R4, R4, 0x20, RZ ;  /* 0x0000002004047824 */ /* 0x000fe200078e00ff */
[----:B------:R-:W-:Y:S01]  /*2810*/  LEA R8, P1, R16, c[0x0][0x160], 0x1 ;  /* 0x0000580010087a11 */ /* 0x000fe200078208ff */
[----:B------:R-:W-:Y:S01]  /*2820*/  IMAD R3, R203, c[0x0][0x18c], RZ ;  /* 0x00006300cb037a24 */ /* 0x000fe200078e02ff */
[----:B------:R-:W-:-:S02]  /*2830*/  LEA R158, P2, R21, c[0x0][0x168], 0x1 ;  /* 0x00005a00159e7a11 */ /* 0x000fc400078408ff */
[----:B------:R-:W-:Y:S02]  /*2840*/  LEA.HI.X.SX32 R9, R16, c[0x0][0x164], 0x1, P1 ;  /* 0x0000590010097a11 */ /* 0x000fe400008f0eff */
[----:B------:R-:W-:Y:S02]  /*2850*/  LEA R160, P1, R19, c[0x0][0x168], 0x1 ;  /* 0x00005a0013a07a11 */ /* 0x000fe400078208ff */
[----:B------:R-:W-:Y:S02]  /*2860*/  LEA R156, P3, R23, c[0x0][0x168], 0x1 ;  /* 0x00005a00179c7a11 */ /* 0x000fe400078608ff */
[----:B------:R-:W-:Y:S02]  /*2870*/  LEA R150, P4, R25, c[0x0][0x168], 0x1 ;  /* 0x00005a0019967a11 */ /* 0x000fe400078808ff */
[----:B------:R-:W-:Y:S02]  /*2880*/  LEA R148, P5, R27, c[0x0][0x168], 0x1 ;  /* 0x00005a001b947a11 */ /* 0x000fe400078a08ff */
[----:B------:R-:W-:-:S02]  /*2890*/  LEA.HI.X.SX32 R169, R15, c[0x0][0x16c], 0x1, P6 ;  /* 0x00005b000fa97a11 */ /* 0x000fc400030f0eff */
[----:B------:R-:W-:Y:S02]  /*28a0*/  LEA.HI.X.SX32 R163, R17, c[0x0][0x16c], 0x1, P0 ;  /* 0x00005b0011a37a11 */ /* 0x000fe400000f0eff */
[----:B------:R-:W-:Y:S02]  /*28b0*/  LEA.HI.X.SX32 R161, R19, c[0x0][0x16c], 0x1, P1 ;  /* 0x00005b0013a17a11 */ /* 0x000fe400008f0eff */
[----:B------:R-:W-:Y:S02]  /*28c0*/  LEA.HI.X.SX32 R159, R21, c[0x0][0x16c], 0x1, P2 ;  /* 0x00005b00159f7a11 */ /* 0x000fe400010f0eff */
[----:B------:R-:W-:Y:S02]  /*28d0*/  LEA.HI.X.SX32 R157, R23, c[0x0][0x16c], 0x1, P3 ;  /* 0x00005b00179d7a11 */ /* 0x000fe400018f0eff */
[----:B------:R-:W-:Y:S02]  /*28e0*/  LEA.HI.X.SX32 R151, R25, c[0x0][0x16c], 0x1, P4 ;  /* 0x00005b0019977a11 */ /* 0x000fe400020f0eff */
[----:B------:R-:W-:-:S02]  /*28f0*/  LEA.HI.X.SX32 R149, R27, c[0x0][0x16c], 0x1, P5 ;  /* 0x00005b001b957a11 */ /* 0x000fc400028f0eff */
[----:B------:R-:W-:Y:S02]  /*2900*/  LEA R142, P6, R29, c[0x0][0x168], 0x1 ;  /* 0x00005a001d8e7a11 */ /* 0x000fe400078c08ff */
[----:B------:R-:W-:Y:S02]  /*2910*/  LEA R140, P0, R31, c[0x0][0x168], 0x1 ;  /* 0x00005a001f8c7a11 */ /* 0x000fe400078008ff */
[----:B------:R-:W-:Y:S02]  /*2920*/  LEA R164, P1, R33, c[0x0][0x168], 0x1 ;  /* 0x00005a0021a47a11 */ /* 0x000fe400078208ff */
[----:B------:R-:W-:Y:S02]  /*2930*/  LEA R46, P2, R35, c[0x0][0x168], 0x1 ;  /* 0x00005a00232e7a11 */ /* 0x000fe400078408ff */
[----:B------:R-:W-:Y:S02]  /*2940*/  LEA R191, P3, R37, c[0x0][0x168], 0x1 ;  /* 0x00005a0025bf7a11 */ /* 0x000fe400078608ff */
[----:B------:R-:W-:-:S02]  /*2950*/  LEA R190, P4, R39, c[0x0][0x168], 0x1 ;  /* 0x00005a0027be7a11 */ /* 0x000fc400078808ff */
[----:B------:R-:W-:Y:S02]  /*2960*/  LEA R45, P5, R44, c[0x0][0x168], 0x1 ;  /* 0x00005a002c2d7a11 */ /* 0x000fe400078a08ff */
[----:B------:R-:W-:Y:S02]  /*2970*/  LOP3.LUT R7, R7, 0x10, R6, 0x78, !PT ;  /* 0x0000001007077812 */ /* 0x000fe400078e7806 */
[----:B------:R-:W-:Y:S02]  /*2980*/  LEA.HI.X.SX32 R143, R29, c[0x0][0x16c], 0x1, P6 ;  /* 0x00005b001d8f7a11 */ /* 0x000fe400030f0eff */
[----:B------:R-:W-:Y:S02]  /*2990*/  LEA.HI.X.SX32 R141, R31, c[0x0][0x16c], 0x1, P0 ;  /* 0x00005b001f8d7a11 */ /* 0x000fe400000f0eff */
[----:B------:R-:W-:Y:S02]  /*29a0*/  LEA.HI.X.SX32 R165, R33, c[0x0][0x16c], 0x1, P1 ;  /* 0x00005b0021a57a11 */ /* 0x000fe400008f0eff */
[----:B------:R-:W-:-:S02]  /*29b0*/  LEA.HI.X.SX32 R47, R35, c[0x0][0x16c], 0x1, P2 ;  /* 0x00005b00232f7a11 */ /* 0x000fc400010f0eff */
[----:B------:R-:W-:Y:S02]  /*29c0*/  LEA.HI.X.SX32 R192, R37, c[0x0][0x16c], 0x1, P3 ;  /* 0x00005b0025c07a11 */ /* 0x000fe400018f0eff */
[----:B------:R-:W-:Y:S02]  /*29d0*/  LEA.HI.X.SX32 R189, R39, c[0x0][0x16c], 0x1, P4 ;  /* 0x00005b0027bd7a11 */ /* 0x000fe400020f0eff */
[----:B------:R-:W-:Y:S02]  /*29e0*/  LEA.HI.X.SX32 R44, R44, c[0x0][0x16c], 0x1, P5 ;  /* 0x00005b002c2c7a11 */ /* 0x000fe400028f0eff */
[----:B------:R-:W-:Y:S02]  /*29f0*/  LEA R41, P6, R40, c[0x0][0x168], 0x1 ;  /* 0x00005a0028297a11 */ /* 0x000fe400078c08ff */
[----:B------:R-:W-:Y:S02]  /*2a00*/  LEA R187, P0, R186, c[0x0][0x168], 0x1 ;  /* 0x00005a00babb7a11 */ /* 0x000fe400078008ff */
[----:B------:R-:W-:-:S02]  /*2a10*/  LEA R43, P1, R42, c[0x0][0x168], 0x1 ;  /* 0x00005a002a2b7a11 */ /* 0x000fc400078208ff */
[----:B------:R-:W-:Y:S02]  /*2a20*/  LEA R35, P2, R10, c[0x0][0x168], 0x1 ;  /* 0x00005a000a237a11 */ /* 0x000fe400078408ff */
[----:B------:R-:W-:Y:S02]  /*2a30*/  LEA R188, P3, R12, c[0x0][0x168], 0x1 ;  /* 0x00005a000cbc7a11 */ /* 0x000fe400078608ff */
[----:B------:R-:W-:Y:S02]  /*2a40*/  LEA R39, P4, R53, c[0x0][0x168], 0x1 ;  /* 0x00005a0035277a11 */ /* 0x000fe400078808ff */
[----:B------:R-:W-:Y:S02]  /*2a50*/  LEA R36, P5, R55, c[0x0][0x168], 0x1 ;  /* 0x00005a0037247a11 */ /* 0x000fe400078a08ff */
[----:B------:R-:W-:Y:S02]  /*2a60*/  LOP3.LUT R178, R7, 0x400, R178, 0xf8, !PT ;  /* 0x0000040007b27812 */ /* 0x000fe400078ef8b2 */
[----:B------:R-:W-:-:S02]  /*2a70*/  LOP3.LUT R6, R69, 0x30, R6, 0x78, !PT ;  /* 0x0000003045067812 */ /* 0x000fc400078e7806 */
[----:B------:R-:W-:Y:S02]  /*2a80*/  LOP3.LUT R7, R246, 0x20, RZ, 0xc0, !PT ;  /* 0x00000020f6077812 */ /* 0x000fe400078ec0ff */
[----:B------:R-:W-:Y:S02]  /*2a90*/  LEA.HI.X.SX32 R40, R40, c[0x0][0x16c], 0x1, P6 ;  /* 0x00005b0028287a11 */ /* 0x000fe400030f0eff */
[----:B------:R-:W-:Y:S01]  /*2aa0*/  LEA.HI.X.SX32 R186, R186, c[0x0][0x16c], 0x1, P0 ;  /* 0x00005b00baba7a11 */ /* 0x000fe200000f0eff */
[----:B------:R-:W-:Y:S01]  /*2ab0*/  IMAD R7, R7, 0x10, R6 ;  /* 0x0000001007077824 */ /* 0x000fe200078e0206 */
[----:B------:R-:W-:Y:S01]  /*2ac0*/  LEA.HI.X.SX32 R42, R42, c[0x0][0x16c], 0x1, P1 ;  /* 0x00005b002a2a7a11 */ /* 0x000fe200008f0eff */
[----:B------:R-:W-:Y:S01]  /*2ad0*/  IMAD.MOV.U32 R6, RZ, RZ, c[0x0][0x180] ;  /* 0x00006000ff067624 */ /* 0x000fe200078e00ff */
[----:B------:R-:W-:Y:S02]  /*2ae0*/  LEA.HI.X.SX32 R34, R10, c[0x0][0x16c], 0x1, P2 ;  /* 0x00005b000a227a11 */ /* 0x000fe400010f0eff */
[----:B------:R-:W-:-:S02]  /*2af0*/  LEA.HI.X.SX32 R54, R12, c[0x0][0x16c], 0x1, P3 ;  /* 0x00005b000c367a11 */ /* 0x000fc400018f0eff */
[----:B------:R-:W-:Y:S02]  /*2b00*/  LEA.HI.X.SX32 R38, R53, c[0x0][0x16c], 0x1, P4 ;  /* 0x00005b0035267a11 */ /* 0x000fe400020f0eff */
[----:B------:R-:W-:Y:S02]  /*2b10*/  LEA.HI.X.SX32 R37, R55, c[0x0][0x16c], 0x1, P5 ;  /* 0x00005b0037257a11 */ /* 0x000fe400028f0eff */
[----:B------:R-:W-:Y:S02]  /*2b20*/  LEA R26, P6, R14, c[0x0][0x168], 0x1 ;  /* 0x00005a000e1a7a11 */ /* 0x000fe400078c08ff */
[----:B------:R-:W-:Y:S02]  /*2b30*/  LEA R24, P0, R57, c[0x0][0x168], 0x1 ;  /* 0x00005a0039187a11 */ /* 0x000fe400078008ff */
[----:B------:R-:W-:Y:S02]  /*2b40*/  LEA R20, P1, R59, c[0x0][0x168], 0x1 ;  /* 0x00005a003b147a11 */ /* 0x000fe400078208ff */
[----:B------:R-:W-:-:S02]  /*2b50*/  LEA R28, P2, R61, c[0x0][0x168], 0x1 ;  /* 0x00005a003d1c7a11 */ /* 0x000fc400078408ff */
[----:B------:R-:W-:Y:S02]  /*2b60*/  LEA R23, P3, R63, c[0x0][0x168], 0x1 ;  /* 0x00005a003f177a11 */ /* 0x000fe400078608ff */
[----:B------:R-:W-:Y:S02]  /*2b70*/  LEA R33, P4, R65, c[0x0][0x168], 0x1 ;  /* 0x00005a0041217a11 */ /* 0x000fe400078808ff */
[----:B------:R-:W-:Y:S02]  /*2b80*/  LEA R30, P5, R67, c[0x0][0x168], 0x1 ;  /* 0x00005a00431e7a11 */ /* 0x000fe400078a08ff */
[C---:B------:R-:W-:Y:S02]  /*2b90*/  LOP3.LUT R194, R5.reuse, 0x10, RZ, 0x3c, !PT ;  /* 0x0000001005c27812 */ /* 0x040fe400078e3cff */
[C---:B------:R-:W-:Y:S02]  /*2ba0*/  LOP3.LUT R193, R5.reuse, 0x20, RZ, 0x3c, !PT ;  /* 0x0000002005c17812 */ /* 0x040fe400078e3cff */
[----:B------:R-:W-:-:S02]  /*2bb0*/  LOP3.LUT R2, R5, 0x30, RZ, 0x3c, !PT ;  /* 0x0000003005027812 */ /* 0x000fc400078e3cff */
[C---:B------:R-:W-:Y:S02]  /*2bc0*/  LOP3.LUT R198, R5.reuse, 0x40, RZ, 0x3c, !PT ;  /* 0x0000004005c67812 */ /* 0x040fe400078e3cff */
[C---:B------:R-:W-:Y:S02]  /*2bd0*/  LOP3.LUT R197, R5.reuse, 0x50, RZ, 0x3c, !PT ;  /* 0x0000005005c57812 */ /* 0x040fe400078e3cff */
[C---:B------:R-:W-:Y:S02]  /*2be0*/  LOP3.LUT R196, R5.reuse, 0x60, RZ, 0x3c, !PT ;  /* 0x0000006005c47812 */ /* 0x040fe400078e3cff */
[----:B------:R-:W-:Y:S02]  /*2bf0*/  LOP3.LUT R195, R5, 0x70, RZ, 0x3c, !PT ;  /* 0x0000007005c37812 */ /* 0x000fe400078e3cff */
[C---:B------:R-:W-:Y:S02]  /*2c00*/  LOP3.LUT R202, R178.reuse, 0x20, RZ, 0x3c, !PT ;  /* 0x00000020b2ca7812 */ /* 0x040fe400078e3cff */
[----:B------:R-:W-:-:S02]  /*2c10*/  LOP3.LUT R201, R178, 0x40, RZ, 0x3c, !PT ;  /* 0x00000040b2c97812 */ /* 0x000fc400078e3cff */
[----:B------:R-:W-:Y:S02]  /*2c20*/  LOP3.LUT R199, R178, 0x60, RZ, 0x3c, !PT ;  /* 0x00000060b2c77812 */ /* 0x000fe400078e3cff */
[----:B------:R-:W-:Y:S02]  /*2c30*/  LEA.HI.X.SX32 R27, R14, c[0x0][0x16c], 0x1, P6 ;  /* 0x00005b000e1b7a11 */ /* 0x000fe400030f0eff */
[----:B------:R-:W-:Y:S02]  /*2c40*/  LEA.HI.X.SX32 R25, R57, c[0x0][0x16c], 0x1, P0 ;  /* 0x00005b0039197a11 */ /* 0x000fe400000f0eff */
[----:B------:R-:W-:Y:S02]  /*2c50*/  LEA.HI.X.SX32 R21, R59, c[0x0][0x16c], 0x1, P1 ;  /* 0x00005b003b157a11 */ /* 0x000fe400008f0eff */
[----:B------:R-:W-:Y:S02]  /*2c60*/  LEA.HI.X.SX32 R29, R61, c[0x0][0x16c], 0x1, P2 ;  /* 0x00005b003d1d7a11 */ /* 0x000fe400010f0eff */
[----:B------:R-:W-:-:S02]  /*2c70*/  LEA.HI.X.SX32 R22, R63, c[0x0][0x16c], 0x1, P3 ;  /* 0x00005b003f167a11 */ /* 0x000fc400018f0eff */
[----:B------:R-:W-:Y:S02]  /*2c80*/  LEA.HI.X.SX32 R32, R65, c[0x0][0x16c], 0x1, P4 ;  /* 0x00005b0041207a11 */ /* 0x000fe400020f0eff */
[----:B------:R-:W-:Y:S02]  /*2c90*/  LEA.HI.X.SX32 R31, R67, c[0x0][0x16c], 0x1, P5 ;  /* 0x00005b00431f7a11 */ /* 0x000fe400028f0eff */
.L_x_2:
[C---:B------:R-:W-:Y:S01]  /*2ca0*/  ISETP.GT.AND P0, PT, R6.reuse, 0x1, PT ;  /* 0x000000010600780c */ /* 0x040fe20003f04270 */
[----:B------:R-:W-:Y:S01]  /*2cb0*/  IMAD.MOV.U32 R11, RZ, RZ, c[0x0][0x188] ;  /* 0x00006200ff0b7624 */ /* 0x000fe200078e00ff */
[----:B------:R-:W-:Y:S01]  /*2cc0*/  ISETP.GT.AND P1, PT, R6, 0x2, PT ;  /* 0x000000020600780c */ /* 0x000fe20003f24270 */
[----:B------:R-:W-:Y:S01]  /*2cd0*/  IMAD.WIDE R12, R206, 0x2, R8 ;  /* 0x00000002ce0c7825 */ /* 0x000fe200078e0208 */
[----:B------:R-:W-:Y:S02]  /*2ce0*/  PRMT R183, RZ, 0x7610, R183 ;  /* 0x00007610ffb77816 */ /* 0x000fe400000000b7 */
[----:B------:R-:W-:Y:S01]  /*2cf0*/  PRMT R166, RZ, 0x7610, R166 ;  /* 0x00007610ffa67816 */ /* 0x000fe200000000a6 */
[----:B------:R-:W-:Y:S01]  /*2d00*/  IMAD.WIDE R10, R11, 0x2, R8 ;  /* 0x000000020b0a7825 */ /* 0x000fe200078e0208 */
[----:B------:R-:W-:-:S02]  /*2d10*/  ISETP.GT.AND P2, PT, R6, 0x5, PT ;  /* 0x000000050600780c */ /* 0x000fc40003f44270 */
[C---:B------:R-:W-:Y:S02]  /*2d20*/  ISETP.GT.AND P3, PT, R6.reuse, 0x6, PT ;  /* 0x000000060600780c */ /* 0x040fe40003f64270 */
[C---:B------:R-:W-:Y:S01]  /*2d30*/  ISETP.GT.AND P4, PT, R6.reuse, 0x7, PT ;  /* 0x000000070600780c */ /* 0x040fe20003f84270 */
[----:B------:R0:W2:Y:S01]  /*2d40*/  @P0 LDG.E.U16 R183, [R10.64] ;  /* 0x000000040ab70981 */ /* 0x0000a2000c1e1500 */
[----:B------:R-:W-:-:S03]  /*2d50*/  ISETP.GT.AND P0, PT, R6, 0x3, PT ;  /* 0x000000030600780c */ /* 0x000fc60003f04270 */
[----:B------:R1:W3:Y:S01]  /*2d60*/  @P1 LDG.E.U16 R166, [R12.64] ;  /* 0x000000040ca61981 */ /* 0x0002e2000c1e1500 */
[----:B------:R-:W-:Y:S01]  /*2d70*/  ISETP.GT.AND P1, PT, R6, 0x4, PT ;  /* 0x000000040600780c */ /* 0x000fe20003f24270 */
[----:B------:R-:W-:Y:S01]  /*2d80*/  IMAD.WIDE R14, R210, 0x2, R8 ;  /* 0x00000002d20e7825 */ /* 0x000fe200078e0208 */
[----:B------:R-:W-:Y:S02]  /*2d90*/  PRMT R152, RZ, 0x7610, R152 ;  /* 0x00007610ff987816 */ /* 0x000fe40000000098 */
[----:B------:R-:W-:Y:S01]  /*2da0*/  PRMT R144, RZ, 0x7610, R144 ;  /* 0x00007610ff907816 */ /* 0x000fe20000000090 */
[----:B0-----:R-:W-:Y:S01]  /*2db0*/  IMAD.WIDE R10, R207, 0x2, R8 ;  /* 0x00000002cf0a7825 */ /* 0x001fe200078e0208 */
[----:B------:R-:W-:Y:S02]  /*2dc0*/  PRMT R76, RZ, 0x7610, R76 ;  /* 0x00007610ff4c7816 */ /* 0x000fe4000000004c */
[----:B------:R-:W-:Y:S01]  /*2dd0*/  PRMT R72, RZ, 0x7610, R72 ;  /* 0x00007610ff487816 */ /* 0x000fe20000000048 */
[----:B-1----:R-:W-:Y:S01]  /*2de0*/  IMAD.WIDE R12, R209, 0x2, R8 ;  /* 0x00000002d10c7825 */ /* 0x002fe200078e0208 */
[----:B------:R-:W-:Y:S01]  /*2df0*/  PRMT R68, RZ, 0x7610, R68 ;  /* 0x00007610ff447816 */ /* 0x000fe20000000044 */
[----:B------:R0:W4:Y:S02]  /*2e00*/  @P0 LDG.E.U16 R152, [R10.64] ;  /* 0x000000040a980981 */ /* 0x000124000c1e1500 */
[----:B------:R-:W-:-:S04]  /*2e10*/  IMAD.WIDE R16, R211, 0x2, R8 ;  /* 0x00000002d3107825 */ /* 0x000fc800078e0208 */
[----:B------:R-:W-:Y:S01]  /*2e20*/  IMAD.WIDE R18, R213, 0x2, R8 ;  /* 0x00000002d5127825 */ /* 0x000fe200078e0208 */
[----:B------:R1:W5:Y:S01]  /*2e30*/  @P1 LDG.E.U16 R144, [R12.64] ;  /* 0x000000040c901981 */ /* 0x000362000c1e1500 */
[C---:B------:R-:W-:Y:S02]  /*2e40*/  ISETP.GT.AND P0, PT, R6.reuse, 0x8, PT ;  /* 0x000000080600780c */ /* 0x040fe40003f04270 */
[C---:B------:R-:W-:Y:S01]  /*2e50*/  ISETP.GT.AND P1, PT, R6.reuse, 0x9, PT ;  /* 0x000000090600780c */ /* 0x040fe20003f24270 */
[----:B------:R0:W2:Y:S01]  /*2e60*/  @P2 LDG.E.U16 R76, [R14.64] ;  /* 0x000000040e4c2981 */ /* 0x0000a2000c1e1500 */
[----:B------:R-:W-:-:S03]  /*2e70*/  ISETP.GT.AND P2, PT, R6, 0xa, PT ;  /* 0x0000000a0600780c */ /* 0x000fc60003f44270 */
[----:B------:R1:W2:Y:S01]  /*2e80*/  @P3 LDG.E.U16 R72, [R16.64] ;  /* 0x0000000410483981 */ /* 0x0002a2000c1e1500 */
[----:B------:R-:W-:-:S03]  /*2e90*/  ISETP.GT.AND P3, PT, R6, 0xb, PT ;  /* 0x0000000b0600780c */ /* 0x000fc60003f64270 */
[----:B------:R1:W2:Y:S01]  /*2ea0*/  @P4 LDG.E.U16 R68, [R18.64] ;  /* 0x0000000412444981 */ /* 0x0002a2000c1e1500 */
[----:B------:R-:W-:Y:S01]  /*2eb0*/  ISETP.GT.AND P4, PT, R6, 0xc, PT ;  /* 0x0000000c0600780c */ /* 0x000fe20003f84270 */
[----:B0-----:R-:W-:Y:S01]  /*2ec0*/  IMAD.WIDE R10, R214, 0x2, R8 ;  /* 0x00000002d60a7825 */ /* 0x001fe200078e0208 */
[----:B------:R-:W-:Y:S02]  /*2ed0*/  PRMT R52, RZ, 0x7610, R52 ;  /* 0x00007610ff347816 */ /* 0x000fe40000000034 */
[----:B------:R-:W-:Y:S01]  /*2ee0*/  PRMT R182, RZ, 0x7610, R182 ;  /* 0x00007610ffb67816 */ /* 0x000fe200000000b6 */
[----:B-1----:R-:W-:Y:S01]  /*2ef0*/  IMAD.WIDE R12, R215, 0x2, R8 ;  /* 0x00000002d70c7825 */ /* 0x002fe200078e0208 */
[----:B------:R-:W-:Y:S02]  /*2f00*/  PRMT R155, RZ, 0x7610, R155 ;  /* 0x00007610ff9b7816 */ /* 0x000fe4000000009b */
[----:B------:R-:W-:Y:S01]  /*2f10*/  PRMT R147, RZ, 0x7610, R147 ;  /* 0x00007610ff937816 */ /* 0x000fe20000000093 */
[----:B------:R-:W-:Y:S01]  /*2f20*/  IMAD.WIDE R14, R217, 0x2, R8 ;  /* 0x00000002d90e7825 */ /* 0x000fe200078e0208 */
[----:B------:R-:W-:Y:S01]  /*2f30*/  PRMT R79, RZ, 0x7610, R79 ;  /* 0x00007610ff4f7816 */ /* 0x000fe2000000004f */
[----:B------:R0:W2:Y:S02]  /*2f40*/  @P0 LDG.E.U16 R52, [R10.64] ;  /* 0x000000040a340981 */ /* 0x0000a4000c1e1500 */
[----:B------:R-:W-:-:S04]  /*2f50*/  IMAD.WIDE R16, R218, 0x2, R8 ;  /* 0x00000002da107825 */ /* 0x000fc800078e0208 */
[----:B------:R-:W-:Y:S01]  /*2f60*/  IMAD.WIDE R18, R219, 0x2, R8 ;  /* 0x00000002db127825 */ /* 0x000fe200078e0208 */
[----:B------:R1:W2:Y:S01]  /*2f70*/  @P1 LDG.E.U16 R182, [R12.64] ;  /* 0x000000040cb61981 */ /* 0x0002a2000c1e1500 */
        /* <DEDUP_REMOVED lines=61> */
[C---:B------:R-:W-:Y:S01]  /*3350*/  ISETP.GT.AND P0, PT, R6.reuse, RZ, PT ;  /* 0x000000ff0600720c */ /* 0x040fe20003f04270 */
        /* <DEDUP_REMOVED lines=15> */
[----:B------:R-:W-:-:S02]  /*3450*/  IMAD.WIDE R16, R245, 0x2, R8 ;  /* 0x00000002f5107825 */ /* 0x000fc400078e0208 */
[----:B------:R1:W2:Y:S04]  /*3460*/  @P2 LDG.E.U16 R73, [R12.64] ;  /* 0x000000040c492981 */ /* 0x0002a8000c1e1500 */
[----:B------:R0:W2:Y:S04]  /*3470*/  @P3 LDG.E.U16 R69, [R14.64] ;  /* 0x000000040e453981 */ /* 0x0000a8000c1e1500 */
[----:B------:R0:W2:Y:S04]  /*3480*/  @P4 LDG.E.U16 R65, [R16.64] ;  /* 0x0000000410414981 */ /* 0x0000a8000c1e1500 */
[----:B------:R-:W2:Y:S04]  /*3490*/  @P0 LDG.E.U16 R53, [R8.64] ;  /* 0x0000000408350981 */ /* 0x000ea8000c1e1500 */
[----:B------:R-:W-:Y:S01]  /*34a0*/  BAR.SYNC.DEFER_BLOCKING 0x0 ;  /* 0x0000000000007b1d */ /* 0x000fe20000010000 */
[----:B------:R-:W-:Y:S01]  /*34b0*/  ISETP.GE.AND P1, PT, R203, R6, PT ;  /* 0x00000006cb00720c */ /* 0x000fe20003f26270 */
[----:B0-----:R-:W-:Y:S01]  /*34c0*/  IMAD.MOV.U32 R10, RZ, RZ, R33 ;  /* 0x000000ffff0a7224 */ /* 0x001fe200078e0021 */
[----:B------:R-:W-:Y:S01]  /*34d0*/  LOP3.LUT R23, R23, R22, RZ, 0x3c, !PT ;  /* 0x0000001617177212 */ /* 0x000fe200078e3cff */
[----:B------:R-:W-:Y:S01]  /*34e0*/  IMAD.MOV.U32 R11, RZ, RZ, R32 ;  /* 0x000000ffff0b7224 */ /* 0x000fe200078e0020 */
[----:B------:R-:W-:Y:S01]  /*34f0*/  PRMT R61, RZ, 0x7610, R61 ;  /* 0x00007610ff3d7816 */ /* 0x000fe2000000003d */
[----:B-1----:R-:W-:-:S02]  /*3500*/  IMAD.MOV.U32 R12, RZ, RZ, R30 ;  /* 0x000000ffff0c7224 */ /* 0x002fc400078e001e */
[----:B------:R-:W-:Y:S01]  /*3510*/  IMAD.MOV.U32 R13, RZ, RZ, R31 ;  /* 0x000000ffff0d7224 */ /* 0x000fe200078e001f */
[----:B------:R-:W-:Y:S01]  /*3520*/  PRMT R64, RZ, 0x7610, R64 ;  /* 0x00007610ff407816 */ /* 0x000fe20000000040 */
[----:B------:R-:W-:Y:S01]  /*3530*/  IMAD.WIDE R16, R3, 0x2, R10 ;  /* 0x0000000203107825 */ /* 0x000fe200078e020a */
[----:B------:R-:W-:-:S03]  /*3540*/  LOP3.LUT R22, R23, R22, RZ, 0x3c, !PT ;  /* 0x0000001617167212 */ /* 0x000fc600078e3cff */
[----:B------:R-:W-:Y:S01]  /*3550*/  IMAD.WIDE R14, R3, 0x2, R12 ;  /* 0x00000002030e7825 */ /* 0x000fe200078e020c */
[----:B------:R-:W-:-:S03]  /*3560*/  LOP3.LUT R23, R23, R22, RZ, 0x3c, !PT ;  /* 0x0000001617177212 */ /* 0x000fc600078e3cff */
[----:B------:R-:W-:Y:S02]  /*3570*/  IMAD.MOV.U32 R18, RZ, RZ, R20 ;  /* 0x000000ffff127224 */ /* 0x000fe400078e0014 */
[----:B------:R-:W-:Y:S01]  /*3580*/  IMAD.MOV.U32 R19, RZ, RZ, R21 ;  /* 0x000000ffff137224 */ /* 0x000fe200078e0015 */
[----:B------:R-:W-:Y:S01]  /*3590*/  PRMT R63, RZ, 0x7610, R63 ;  /* 0x00007610ff3f7816 */ /* 0x000fe2000000003f */
[----:B------:R-:W-:Y:S01]  /*35a0*/  IMAD.MOV.U32 R20, RZ, RZ, R28 ;  /* 0x000000ffff147224 */ /* 0x000fe200078e001c */
[----:B------:R0:W2:Y:S01]  /*35b0*/  @!P1 LDG.E.U16 R61, [R16.64] ;  /* 0x00000004103d9981 */ /* 0x0000a2000c1e1500 */
[----:B------:R-:W-:Y:S01]  /*35c0*/  IMAD.MOV.U32 R21, RZ, RZ, R29 ;  /* 0x000000ffff157224 */ /* 0x000fe200078e001d */
[----:B------:R-:W-:Y:S01]  /*35d0*/  PRMT R55, RZ, 0x7610, R55 ;  /* 0x00007610ff377816 */ /* 0x000fe20000000037 */
[----:B------:R-:W-:Y:S01]  /*35e0*/  IMAD.WIDE R28, R3, 0x2, R18 ;  /* 0x00000002031c7825 */ /* 0x000fe200078e0212 */
[----:B------:R1:W2:Y:S01]  /*35f0*/  @!P1 LDG.E.U16 R64, [R14.64] ;  /* 0x000000040e409981 */ /* 0x0002a2000c1e1500 */
[----:B------:R-:W-:-:S02]  /*3600*/  PRMT R58, RZ, 0x7610, R58 ;  /* 0x00007610ff3a7816 */ /* 0x000fc4000000003a */
[----:B------:R-:W-:Y:S01]  /*3610*/  PRMT R60, RZ, 0x7610, R60 ;  /* 0x00007610ff3c7816 */ /* 0x000fe2000000003c */
[----:B------:R1:W2:Y:S01]  /*3620*/  @!P1 LDG.E.U16 R63, [R28.64] ;  /* 0x000000041c3f9981 */ /* 0x0002a2000c1e1500 */
[----:B0-----:R-:W-:Y:S02]  /*3630*/  IMAD.MOV.U32 R16, RZ, RZ, R24 ;  /* 0x000000ffff107224 */ /* 0x001fe400078e0018 */
[----:B------:R-:W-:Y:S02]  /*3640*/  IMAD.MOV.U32 R17, RZ, RZ, R25 ;  /* 0x000000ffff117224 */ /* 0x000fe400078e0019 */
[----:B-1----:R-:W-:Y:S02]  /*3650*/  IMAD.MOV.U32 R14, RZ, RZ, R26 ;  /* 0x000000ffff0e7224 */ /* 0x002fe400078e001a */
[----:B------:R-:W-:Y:S02]  /*3660*/  IMAD.MOV.U32 R15, RZ, RZ, R27 ;  /* 0x000000ffff0f7224 */ /* 0x000fe400078e001b */
[----:B------:R-:W-:Y:S01]  /*3670*/  IMAD.WIDE R26, R3, 0x2, R20 ;  /* 0x00000002031a7825 */ /* 0x000fe200078e0214 */
[----:B------:R-:W-:-:S03]  /*3680*/  PRMT R57, RZ, 0x7610, R57 ;  /* 0x00007610ff397816 */ /* 0x000fc60000000039 */
[C---:B------:R-:W-:Y:S01]  /*3690*/  IMAD.WIDE R24, R3.reuse, 0x2, R22 ;  /* 0x0000000203187825 */ /* 0x040fe200078e0216 */
[----:B------:R0:W2:Y:S03]  /*36a0*/  @!P1 LDG.E.U16 R55, [R26.64] ;  /* 0x000000041a379981 */ /* 0x0000a6000c1e1500 */
[----:B------:R-:W-:Y:S01]  /*36b0*/  IMAD.WIDE R30, R3, 0x2, R16 ;  /* 0x00000002031e7825 */ /* 0x000fe200078e0210 */
[----:B------:R1:W2:Y:S03]  /*36c0*/  @!P1 LDG.E.U16 R58, [R24.64] ;  /* 0x00000004183a9981 */ /* 0x0002a6000c1e1500 */
[----:B------:R-:W-:Y:S01]  /*36d0*/  IMAD.MOV.U32 R28, RZ, RZ, R39 ;  /* 0x000000ffff1c7224 */ /* 0x000fe200078e0027 */
[----:B------:R1:W2:Y:S01]  /*36e0*/  @!P1 LDG.E.U16 R60, [R30.64] ;  /* 0x000000041e3c9981 */ /* 0x0002a2000c1e1500 */
[----:B------:R-:W-:-:S02]  /*36f0*/  IMAD.MOV.U32 R29, RZ, RZ, R38 ;  /* 0x000000ffff1d7224 */ /* 0x000fc400078e0026 */
[----:B------:R-:W-:Y:S01]  /*3700*/  IMAD.WIDE R32, R3, 0x2, R14 ;  /* 0x0000000203207825 */ /* 0x000fe200078e020e */
[----:B------:R-:W-:-:S03]  /*3710*/  PRMT R62, RZ, 0x7610, R62 ;  /* 0x00007610ff3e7816 */ /* 0x000fc6000000003e */
[----:B0-----:R-:W-:Y:S01]  /*3720*/  IMAD.MOV.U32 R26, RZ, RZ, R188 ;  /* 0x000000ffff1a7224 */ /* 0x001fe200078e00bc */
[----:B------:R-:W-:Y:S01]  /*3730*/  PRMT R59, RZ, 0x7610, R59 ;  /* 0x00007610ff3b7816 */ /* 0x000fe2000000003b */
[----:B------:R-:W-:Y:S01]  /*3740*/  IMAD.MOV.U32 R27, RZ, RZ, R54 ;  /* 0x000000ffff1b7224 */ /* 0x000fe200078e0036 */
[----:B------:R0:W2:Y:S01]  /*3750*/  @!P1 LDG.E.U16 R57, [R32.64] ;  /* 0x0000000420399981 */ /* 0x0000a2000c1e1500 */
[----:B-1----:R-:W-:Y:S02]  /*3760*/  IMAD.MOV.U32 R24, RZ, RZ, R35 ;  /* 0x000000ffff187224 */ /* 0x002fe400078e0023 */
[----:B------:R-:W-:Y:S02]  /*3770*/  IMAD.MOV.U32 R25, RZ, RZ, R34 ;  /* 0x000000ffff197224 */ /* 0x000fe400078e0022 */
[----:B------:R-:W-:Y:S02]  /*3780*/  IMAD.MOV.U32 R30, RZ, RZ, R36 ;  /* 0x000000ffff1e7224 */ /* 0x000fe400078e0024 */
[----:B------:R-:W-:-:S02]  /*3790*/  IMAD.MOV.U32 R31, RZ, RZ, R37 ;  /* 0x000000ffff1f7224 */ /* 0x000fc400078e0025 */
[----:B------:R-:W-:Y:S01]  /*37a0*/  IMAD.WIDE R34, R3, 0x2, R28 ;  /* 0x0000000203227825 */ /* 0x000fe200078e021c */
[----:B------:R-:W-:-:S03]  /*37b0*/  PRMT R54, RZ, 0x7610, R54 ;  /* 0x00007610ff367816 */ /* 0x000fc60000000036 */
[C---:B------:R-:W-:Y:S01]  /*37c0*/  IMAD.WIDE R36, R3.reuse, 0x2, R26 ;  /* 0x0000000203247825 */ /* 0x040fe200078e021a */
[----:B------:R-:W-:Y:S01]  /*37d0*/  PRMT R56, RZ, 0x7610, R56 ;  /* 0x00007610ff387816 */ /* 0x000fe20000000038 */
[----:B------:R1:W2:Y:S02]  /*37e0*/  @!P1 LDG.E.U16 R62, [R34.64] ;  /* 0x00000004223e9981 */ /* 0x0002a4000c1e1500 */
[C---:B0-----:R-:W-:Y:S02]  /*37f0*/  IMAD.WIDE R32, R3.reuse, 0x2, R30 ;  /* 0x0000000203207825 */ /* 0x041fe400078e021e */
[----:B------:R0:W2:Y:S02]  /*3800*/  @!P1 LDG.E.U16 R59, [R36.64] ;  /* 0x00000004243b9981 */ /* 0x0000a4000c1e1500 */
[----:B------:R-:W-:Y:S01]  /*3810*/  IMAD.WIDE R38, R3, 0x2, R24 ;  /* 0x0000000203267825 */ /* 0x000fe200078e0218 */
[----:B------:R-:W-:Y:S01]  /*3820*/  PRMT R188, RZ, 0x7610, R188 ;  /* 0x00007610ffbc7816 */ /* 0x000fe200000000bc */
[----:B------:R0:W2:Y:S02]  /*3830*/  @!P1 LDG.E.U16 R54, [R32.64] ;  /* 0x0000000420369981 */ /* 0x0000a4000c1e1500 */
[----:B-1----:R-:W-:-:S02]  /*3840*/  IMAD.MOV.U32 R34, RZ, RZ, R187 ;  /* 0x000000ffff227224 */ /* 0x002fc400078e00bb */
[----:B------:R-:W-:Y:S01]  /*3850*/  IMAD.MOV.U32 R35, RZ, RZ, R186 ;  /* 0x000000ffff237224 */ /* 0x000fe200078e00ba */
[----:B------:R1:W3:Y:S01]  /*3860*/  @!P1 LDG.E.U16 R56, [R38.64] ;  /* 0x0000000426389981 */ /* 0x0002e2000c1e1500 */
[----:B0-----:R-:W-:Y:S02]  /*3870*/  IMAD.MOV.U32 R36, RZ, RZ, R43 ;  /* 0x000000ffff247224 */ /* 0x001fe400078e002b */
[----:B------:R-:W-:Y:S02]  /*3880*/  IMAD.MOV.U32 R37, RZ, RZ, R42 ;  /* 0x000000ffff257224 */ /* 0x000fe400078e002a */
[----:B------:R-:W-:Y:S02]  /*3890*/  IMAD.MOV.U32 R32, RZ, RZ, R41 ;  /* 0x000000ffff207224 */ /* 0x000fe400078e0029 */
[----:B------:R-:W-:Y:S01]  /*38a0*/  IMAD.MOV.U32 R33, RZ, RZ, R40 ;  /* 0x000000ffff217224 */ /* 0x000fe200078e0028 */
[----:B------:R-:W-:Y:S01]  /*38b0*/  PRMT R186, RZ, 0x7610, R186 ;  /* 0x00007610ffba7816 */ /* 0x000fe200000000ba */
[----:B------:R-:W-:Y:S01]  /*38c0*/  IMAD.WIDE R40, R3, 0x2, R34 ;  /* 0x0000000203287825 */ /* 0x000fe200078e0222 */
[----:B------:R-:W-:-:S03]  /*38d0*/  PRMT R187, RZ, 0x7610, R187 ;  /* 0x00007610ffbb7816 */ /* 0x000fc600000000bb */
[C---:B-1----:R-:W-:Y:S01]  /*38e0*/  IMAD.WIDE R38, R3.reuse, 0x2, R36 ;  /* 0x0000000203267825 */ /* 0x042fe200078e0224 */
[----:B------:R0:W3:Y:S03]  /*38f0*/  @!P1 LDG.E.U16 R188, [R40.64] ;  /* 0x0000000428bc9981 */ /* 0x0000e6000c1e1500 */
[----:B------:R-:W-:Y:S01]  /*3900*/  IMAD.WIDE R42, R3, 0x2, R32 ;  /* 0x00000002032a7825 */ /* 0x000fe200078e0220 */
[----:B------:R1:W3:Y:S04]  /*3910*/  @!P1 LDG.E.U16 R186, [R38.64] ;  /* 0x0000000426ba9981 */ /* 0x0002e8000c1e1500 */
[----:B------:R4:W3:Y:S01]  /*3920*/  @!P1 LDG.E.U16 R187, [R42.64] ;  /* 0x000000042abb9981 */ /* 0x0008e2000c1e1500 */
[----:B0-----:R-:W-:-:S02]  /*3930*/  IMAD.MOV.U32 R40, RZ, RZ, R45 ;  /* 0x000000ffff287224 */ /* 0x001fc400078e002d */
[----:B------:R-:W-:Y:S02]  /*3940*/  IMAD.MOV.U32 R41, RZ, RZ, R44 ;  /* 0x000000ffff297224 */ /* 0x000fe400078e002c */
[--C-:B-1----:R-:W-:Y:S01]  /*3950*/  IMAD.MOV.U32 R38, RZ, RZ, R190.reuse ;  /* 0x000000ffff267224 */ /* 0x102fe200078e00be */
[----:B------:R-:W-:Y:S01]  /*3960*/  PRMT R190, RZ, 0x7610, R190 ;  /* 0x00007610ffbe7816 */ /* 0x000fe200000000be */
[----:B------:R-:W-:Y:S02]  /*3970*/  IMAD.MOV.U32 R39, RZ, RZ, R189 ;  /* 0x000000ffff277224 */ /* 0x000fe400078e00bd */
[----:B----4-:R-:W-:Y:S01]  /*3980*/  IMAD.WIDE R42, R3, 0x2, R40 ;  /* 0x00000002032a7825 */ /* 0x010fe200078e0228 */
[----:B------:R-:W-:-:S03]  /*3990*/  PRMT R189, RZ, 0x7610, R189 ;  /* 0x00007610ffbd7816 */ /* 0x000fc600000000bd */
[----:B------:R-:W-:Y:S01]  /*39a0*/  IMAD.WIDE R44, R3, 0x2, R38 ;  /* 0x00000002032c7825 */ /* 0x000fe200078e0226 */
[----:B------:R0:W4:Y:S04]  /*39b0*/  @!P1 LDG.E.U16 R190, [R42.64] ;  /* 0x000000042abe9981 */ /* 0x000128000c1e1500 */
[----:B------:R1:W4:Y:S01]  /*39c0*/  @!P1 LDG.E.U16 R189, [R44.64] ;  /* 0x000000042cbd9981 */ /* 0x000322000c1e1500 */
[--C-:B0-----:R-:W-:Y:S02]  /*39d0*/  IMAD.MOV.U32 R42, RZ, RZ, R191.reuse ;  /* 0x000000ffff2a7224 */ /* 0x101fe400078e00bf */
[----:B------:R-:W-:Y:S01]  /*39e0*/  IMAD.MOV.U32 R43, RZ, RZ, R192 ;  /* 0x000000ffff2b7224 */ /* 0x000fe200078e00c0 */
[----:B------:R-:W-:-:S03]  /*39f0*/  PRMT R191, RZ, 0x7610, R191 ;  /* 0x00007610ffbf7816 */ /* 0x000fc600000000bf */
[----:B-1----:R-:W-:Y:S01]  /*3a00*/  IMAD.WIDE R44, R3, 0x2, R42 ;  /* 0x00000002032c7825 */ /* 0x002fe200078e022a */
[----:B------:R-:W-:-:S04]  /*3a10*/  PRMT R192, RZ, 0x7610, R192 ;  /* 0x00007610ffc07816 */ /* 0x000fc800000000c0 */
[----:B------:R0:W4:Y:S02]  /*3a20*/  @!P1 LDG.E.U16 R191, [R44.64] ;  /* 0x000000042cbf9981 */ /* 0x000124000c1e1500 */
[----:B0-----:R-:W-:Y:S02]  /*3a30*/  IMAD.MOV.U32 R44, RZ, RZ, R46 ;  /* 0x000000ffff2c7224 */ /* 0x001fe400078e002e */
[----:B------:R-:W-:-:S04]  /*3a40*/  IMAD.MOV.U32 R45, RZ, RZ, R47 ;  /* 0x000000ffff2d7224 */ /* 0x000fc800078e002f */
[----:B------:R-:W-:Y:S01]  /*3a50*/  IMAD.WIDE R46, R3, 0x2, R44 ;  /* 0x00000002032e7825 */ /* 0x000fe200078e022c */
[----:B------:R-:W-:-:S04]  /*3a60*/  PRMT R200, RZ, 0x7610, R200 ;  /* 0x00007610ffc87816 */ /* 0x000fc800000000c8 */
[----:B------:R0:W4:Y:S01]  /*3a70*/  @!P1 LDG.E.U16 R192, [R46.64] ;  /* 0x000000042ec09981 */ /* 0x000122000c1e1500 */
[----:B------:R-:W-:Y:S01]  /*3a80*/  PRMT R204, RZ, 0x7610, R204 ;  /* 0x00007610ffcc7816 */ /* 0x000fe200000000cc */
[----:B0-----:R-:W-:Y:S02]  /*3a90*/  IMAD.MOV.U32 R46, RZ, RZ, R164 ;  /* 0x000000ffff2e7224 */ /* 0x001fe400078e00a4 */
[----:B------:R-:W-:-:S04]  /*3aa0*/  IMAD.MOV.U32 R47, RZ, RZ, R165 ;  /* 0x000000ffff2f7224 */ /* 0x000fc800078e00a5 */
[----:B------:R-:W-:-:S05]  /*3ab0*/  IMAD.WIDE R164, R3, 0x2, R46 ;  /* 0x0000000203a47825 */ /* 0x000fca00078e022e */
[----:B------:R0:W4:Y:S01]  /*3ac0*/  @!P1 LDG.E.U16 R200, [R164.64] ;  /* 0x00000004a4c89981 */ /* 0x000122000c1e1500 */
[----:B------:R-:W-:Y:S01]  /*3ad0*/  PRMT R208, RZ, 0x7610, R208 ;  /* 0x00007610ffd07816 */ /* 0x000fe200000000d0 */
[----:B0-----:R-:W-:-:S05]  /*3ae0*/  IMAD.WIDE R164, R3, 0x2, R140 ;  /* 0x0000000203a47825 */ /* 0x001fca00078e028c */
        /* <DEDUP_REMOVED lines=33> */
[----:B------:R0:W4:Y:S02]  /*3d00*/  @!P1 LDG.E.U16 R248, [R164.64] ;  /* 0x00000004a4f89981 */ /* 0x000124000c1e1500 */
[----:B0-----:R-:W-:-:S05]  /*3d10*/  IMAD.WIDE R164, R3, 0x2, R176 ;  /* 0x0000000203a47825 */ /* 0x001fca00078e02b0 */
[----:B------:R-:W4:Y:S04]  /*3d20*/  @!P1 LDG.E.U16 R249, [R164.64] ;  /* 0x00000004a4f99981 */ /* 0x000f28000c1e1500 */
[----:B--2---:R-:W-:Y:S04]  /*3d30*/  STS.U16 [R5], R53 ;  /* 0x0000003505007388 */ /* 0x004fe80000000400 */
[----:B------:R-:W-:Y:S04]  /*3d40*/  STS.U16 [R5+0x400], R52 ;  /* 0x0004003405007388 */ /* 0x000fe80000000400 */
[----:B------:R-:W-:Y:S04]  /*3d50*/  STS.U16 [R5+0x800], R185 ;  /* 0x000800b905007388 */ /* 0x000fe80000000400 */
[----:B------:R-:W-:Y:S04]  /*3d60*/  STS.U16 [R5+0xc00], R184 ;  /* 0x000c00b805007388 */ /* 0x000fe80000000400 */
[----:B------:R-:W-:Y:S04]  /*3d70*/  STS.U16 [R194+0x80], R183 ;  /* 0x000080b7c2007388 */ /* 0x000fe80000000400 */
[----:B------:R-:W-:Y:S04]  /*3d80*/  STS.U16 [R194+0x480], R182 ;  /* 0x000480b6c2007388 */ /* 0x000fe80000000400 */
[----:B------:R-:W-:Y:S04]  /*3d90*/  STS.U16 [R194+0x880], R181 ;  /* 0x000880b5c2007388 */ /* 0x000fe80000000400 */
[----:B------:R-:W-:Y:S04]  /*3da0*/  STS.U16 [R194+0xc80], R167 ;  /* 0x000c80a7c2007388 */ /* 0x000fe80000000400 */
[----:B---3--:R-:W-:Y:S04]  /*3db0*/  STS.U16 [R193+0x100], R166 ;  /* 0x000100a6c1007388 */ /* 0x008fe80000000400 */
[----:B------:R-:W-:Y:S04]  /*3dc0*/  STS.U16 [R193+0x500], R155 ;  /* 0x0005009bc1007388 */ /* 0x000fe80000000400 */
[----:B------:R-:W-:Y:S04]  /*3dd0*/  STS.U16 [R193+0x900], R154 ;  /* 0x0009009ac1007388 */ /* 0x000fe80000000400 */
[----:B------:R-:W-:Y:S04]  /*3de0*/  STS.U16 [R193+0xd00], R153 ;  /* 0x000d0099c1007388 */ /* 0x000fe80000000400 */
[----:B------:R-:W-:Y:S04]  /*3df0*/  STS.U16 [R2+0x180], R152 ;  /* 0x0001809802007388 */ /* 0x000fe80000000400 */
[----:B------:R-:W-:Y:S04]  /*3e00*/  STS.U16 [R2+0x580], R147 ;  /* 0x0005809302007388 */ /* 0x000fe80000000400 */
[----:B------:R-:W-:Y:S04]  /*3e10*/  STS.U16 [R2+0x980], R146 ;  /* 0x0009809202007388 */ /* 0x000fe80000000400 */
[----:B------:R-:W-:Y:S04]  /*3e20*/  STS.U16 [R2+0xd80], R145 ;  /* 0x000d809102007388 */ /* 0x000fe80000000400 */
[----:B-----5:R-:W-:Y:S04]  /*3e30*/  STS.U16 [R198+0x200], R144 ;  /* 0x00020090c6007388 */ /* 0x020fe80000000400 */
[----:B------:R-:W-:Y:S04]  /*3e40*/  STS.U16 [R198+0x600], R79 ;  /* 0x0006004fc6007388 */ /* 0x000fe80000000400 */
        /* <DEDUP_REMOVED lines=18> */
[----:B----4-:R-:W-:Y:S04]  /*3f70*/  STS.U16 [R5+0x1800], R191 ;  /* 0x001800bf05007388 */ /* 0x010fe80000000400 */
        /* <DEDUP_REMOVED lines=27> */
[----:B------:R-:W-:Y:S06]  /*4130*/  BAR.SYNC.DEFER_BLOCKING 0x0 ;  /* 0x0000000000007b1d */ /* 0x000fec0000010000 */
[----:B------:R-:W-:Y:S04]  /*4140*/  LDSM.16.MT88.4 R164, [R178] ;  /* 0x00000000b2a4783b */ /* 0x000fe80000004200 */
[----:B------:R-:W0:Y:S04]  /*4150*/  LDSM.16.M88.4 R72, [R7+0x1000] ;  /* 0x001000000748783b */ /* 0x000e280000000200 */
[----:B------:R-:W1:Y:S04]  /*4160*/  LDSM.16.M88.4 R68, [R7+0x1400] ;  /* 0x001400000744783b */ /* 0x000e680000000200 */
[----:B------:R-:W2:Y:S04]  /*4170*/  LDSM.16.M88.4 R64, [R7+0x1800] ;  /* 0x001800000740783b */ /* 0x000ea80000000200 */
[----:B------:R-:W3:Y:S04]  /*4180*/  LDSM.16.M88.4 R60, [R7+0x1c00] ;  /* 0x001c0000073c783b */ /* 0x000ee80000000200 */
[----:B------:R-:W4:Y:S04]  /*4190*/  LDSM.16.MT88.4 R52, [R178+0x800] ;  /* 0x00080000b234783b */ /* 0x000f280000004200 */
[----:B------:R-:W5:Y:S04]  /*41a0*/  LDSM.16.MT88.4 R56, [R199] ;  /* 0x00000000c738783b */ /* 0x000f680000004200 */
[----:B------:R-:W3:Y:S04]  /*41b0*/  LDSM.16.MT88.4 R144, [R201] ;  /* 0x00000000c990783b */ /* 0x000ee80000004200 */
[----:B------:R-:W4:Y:S04]  /*41c0*/  LDSM.16.MT88.4 R152, [R202] ;  /* 0x00000000ca98783b */ /* 0x000f280000004200 */
[----:B------:R-:W-:Y:S01]  /*41d0*/  LDSM.16.MT88.4 R76, [R202+0x800] ;  /* 0x00080000ca4c783b */ /* 0x000fe20000004200 */
[C---:B0-----:R-:W-:Y:S08]  /*41e0*/  HMMA.16816.F32 R136, R164.reuse, R72, R136 ;  /* 0x00000048a488723c */ /* 0x041ff00000001888 */
[C---:B-1----:R-:W-:Y:S08]  /*41f0*/  HMMA.16816.F32 R132, R164.reuse, R68, R132 ;  /* 0x00000044a484723c */ /* 0x042ff00000001884 */
[C---:B--2---:R-:W-:Y:S08]  /*4200*/  HMMA.16816.F32 R128, R164.reuse, R64, R128 ;  /* 0x00000040a480723c */ /* 0x044ff00000001880 */
[----:B---3--:R-:W-:Y:S08]  /*4210*/  HMMA.16816.F32 R124, R164, R60, R124 ;  /* 0x0000003ca47c723c */ /* 0x008ff0000000187c */
[C---:B----4-:R-:W-:Y:S08]  /*4220*/  HMMA.16816.F32 R136, R52.reuse, R74, R136 ;  /* 0x0000004a3488723c */ /* 0x050ff00000001888 */
[C---:B------:R-:W-:Y:S08]  /*4230*/  HMMA.16816.F32 R132, R52.reuse, R70, R132 ;  /* 0x000000463484723c */ /* 0x040ff00000001884 */
[C---:B------:R-:W-:Y:S08]  /*4240*/  HMMA.16816.F32 R128, R52.reuse, R66, R128 ;  /* 0x000000423480723c */ /* 0x040ff00000001880 */
[----:B------:R-:W-:Y:S01]  /*4250*/  HMMA.16816.F32 R124, R52, R62, R124 ;  /* 0x0000003e347c723c */ /* 0x000fe2000000187c */
[----:B------:R-:W0:Y:S07]  /*4260*/  LDSM.16.MT88.4 R52, [R201+0x800] ;  /* 0x00080000c934783b */ /* 0x000e2e0000004200 */
[C---:B-----5:R-:W-:Y:S08]  /*4270*/  HMMA.16816.F32 R88, R56.reuse, R72, R88 ;  /* 0x000000483858723c */ /* 0x060ff00000001858 */
[C---:B------:R-:W-:Y:S08]  /*4280*/  HMMA.16816.F32 R84, R56.reuse, R68, R84 ;  /* 0x000000443854723c */ /* 0x040ff00000001854 */
[C---:B------:R-:W-:Y:S08]  /*4290*/  HMMA.16816.F32 R80, R56.reuse, R64, R80 ;  /* 0x000000403850723c */ /* 0x040ff00000001850 */
[----:B------:R-:W-:Y:S01]  /*42a0*/  HMMA.16816.F32 R48, R56, R60, R48 ;  /* 0x0000003c3830723c */ /* 0x000fe20000001830 */
[----:B------:R-:W1:Y:S07]  /*42b0*/  LDSM.16.MT88.4 R56, [R199+0x800] ;  /* 0x00080000c738783b */ /* 0x000e6e0000004200 */
[C---:B------:R-:W-:Y:S08]  /*42c0*/  HMMA.16816.F32 R104, R144.reuse, R72, R104 ;  /* 0x000000489068723c */ /* 0x040ff00000001868 */
[C---:B------:R-:W-:Y:S08]  /*42d0*/  HMMA.16816.F32 R100, R144.reuse, R68, R100 ;  /* 0x000000449064723c */ /* 0x040ff00000001864 */
[C---:B------:R-:W-:Y:S08]  /*42e0*/  HMMA.16816.F32 R96, R144.reuse, R64, R96 ;  /* 0x000000409060723c */ /* 0x040ff00000001860 */
[----:B------:R-:W-:Y:S08]  /*42f0*/  HMMA.16816.F32 R92, R144, R60, R92 ;  /* 0x0000003c905c723c */ /* 0x000ff0000000185c */
[C---:B------:R-:W-:Y:S08]  /*4300*/  HMMA.16816.F32 R120, R152.reuse, R72, R120 ;  /* 0x000000489878723c */ /* 0x040ff00000001878 */
[C---:B------:R-:W-:Y:S08]  /*4310*/  HMMA.16816.F32 R116, R152.reuse, R68, R116 ;  /* 0x000000449874723c */ /* 0x040ff00000001874 */
[C---:B------:R-:W-:Y:S08]  /*4320*/  HMMA.16816.F32 R112, R152.reuse, R64, R112 ;  /* 0x000000409870723c */ /* 0x040ff00000001870 */
[----:B------:R-:W-:Y:S01]  /*4330*/  HMMA.16816.F32 R108, R152, R60, R108 ;  /* 0x0000003c986c723c */ /* 0x000fe2000000186c */
[----:B------:R-:W-:-:S04]  /*4340*/  IADD3 R0, R0, -0x1, RZ ;  /* 0xffffffff00007810 */ /* 0x000fc80007ffe0ff */
[----:B------:R-:W-:Y:S01]  /*4350*/  ISETP.NE.U32.AND P0, PT, R0, RZ, PT ;  /* 0x000000ff0000720c */ /* 0x000fe20003f05070 */
[----:B------:R-:W-:-:S04]  /*4360*/  IMAD.WIDE R34, R4, 0x2, R34 ;  /* 0x0000000204227825 */ /* 0x000fc800078e0222 */
[C---:B------:R-:W-:Y:S01]  /*4370*/  IMAD.WIDE R24, R4.reuse, 0x2, R24 ;  /* 0x0000000204187825 */ /* 0x040fe200078e0218 */
[----:B0-----:R-:W-:Y:S03]  /*4380*/  HMMA.16816.F32 R104, R52, R74, R104 ;  /* 0x0000004a3468723c */ /* 0x001fe60000001868 */
[----:B------:R-:W-:-:S04]  /*4390*/  IMAD.WIDE R26, R4, 0x2, R26 ;  /* 0x00000002041a7825 */ /* 0x000fc800078e021a */
[C---:B------:R-:W-:Y:S01]  /*43a0*/  IMAD.WIDE R14, R4.reuse, 0x2, R14 ;  /* 0x00000002040e7825 */ /* 0x040fe200078e020e */
[----:B------:R-:W-:Y:S03]  /*43b0*/  HMMA.16816.F32 R100, R52, R70, R100 ;  /* 0x000000463464723c */ /* 0x000fe60000001864 */
[----:B------:R-:W-:-:S04]  /*43c0*/  IMAD.WIDE R16, R4, 0x2, R16 ;  /* 0x0000000204107825 */ /* 0x000fc800078e0210 */
[C---:B------:R-:W-:Y:S01]  /*43d0*/  IMAD.WIDE R46, R4.reuse, 0x2, R46 ;  /* 0x00000002042e7825 */ /* 0x040fe200078e022e */
[----:B------:R-:W-:Y:S03]  /*43e0*/  HMMA.16816.F32 R96, R52, R66, R96 ;  /* 0x000000423460723c */ /* 0x000fe60000001860 */
[----:B------:R-:W-:-:S04]  /*43f0*/  IMAD.WIDE R44, R4, 0x2, R44 ;  /* 0x00000002042c7825 */ /* 0x000fc800078e022c */
[C---:B------:R-:W-:Y:S01]  /*4400*/  IMAD.WIDE R42, R4.reuse, 0x2, R42 ;  /* 0x00000002042a7825 */ /* 0x040fe200078e022a */
[----:B------:R-:W-:Y:S03]  /*4410*/  HMMA.16816.F32 R92, R52, R62, R92 ;  /* 0x0000003e345c723c */ /* 0x000fe6000000185c */
[----:B------:R-:W-:Y:S02]  /*4420*/  IMAD.MOV.U32 R187, RZ, RZ, R34 ;  /* 0x000000ffffbb7224 */ /* 0x000fe400078e0022 */
[----:B------:R-:W-:Y:S02]  /*4430*/  IMAD.MOV.U32 R186, RZ, RZ, R35 ;  /* 0x000000ffffba7224 */ /* 0x000fe400078e0023 */
[C---:B------:R-:W-:Y:S01]  /*4440*/  IMAD.WIDE R38, R4.reuse, 0x2, R38 ;  /* 0x0000000204267825 */ /* 0x040fe200078e0226 */
[----:B------:R-:W-:Y:S03]  /*4450*/  HMMA.16816.F32 R120, R76, R74, R120 ;  /* 0x0000004a4c78723c */ /* 0x000fe60000001878 */
[----:B------:R-:W-:-:S04]  /*4460*/  IMAD.WIDE R40, R4, 0x2, R40 ;  /* 0x0000000204287825 */ /* 0x000fc800078e0228 */
[----:B------:R-:W-:Y:S01]  /*4470*/  IMAD.WIDE R36, R4, 0x2, R36 ;  /* 0x0000000204247825 */ /* 0x000fe200078e0224 */
[----:B------:R-:W-:Y:S03]  /*4480*/  HMMA.16816.F32 R116, R76, R70, R116 ;  /* 0x000000464c74723c */ /* 0x000fe60000001874 */
[----:B------:R-:W-:Y:S02]  /*4490*/  IMAD.MOV.U32 R35, RZ, RZ, R24 ;  /* 0x000000ffff237224 */ /* 0x000fe400078e0018 */
[----:B------:R-:W-:Y:S02]  /*44a0*/  IMAD.MOV.U32 R34, RZ, RZ, R25 ;  /* 0x000000ffff227224 */ /* 0x000fe400078e0019 */
[----:B------:R-:W-:Y:S02]  /*44b0*/  IMAD.MOV.U32 R188, RZ, RZ, R26 ;  /* 0x000000ffffbc7224 */ /* 0x000fe400078e001a */
[----:B------:R-:W-:-:S02]  /*44c0*/  IMAD.MOV.U32 R54, RZ, RZ, R27 ;  /* 0x000000ffff367224 */ /* 0x000fc400078e001b */
        /* <DEDUP_REMOVED lines=8> */
[----:B------:R-:W-:Y:S01]  /*4550*/  IMAD.MOV.U32 R25, RZ, RZ, R17 ;  /* 0x000000ffff197224 */ /* 0x000fe200078e0011 */
[----:B-1----:R-:W-:Y:S01]  /*4560*/  HMMA.16816.F32 R88, R56, R74, R88 ;  /* 0x0000004a3858723c */ /* 0x002fe20000001858 */
[----:B------:R-:W-:-:S02]  /*4570*/  IMAD.MOV.U32 R164, RZ, RZ, R46 ;  /* 0x000000ffffa47224 */ /* 0x000fc400078e002e */
[----:B------:R-:W-:Y:S02]  /*4580*/  IMAD.MOV.U32 R165, RZ, RZ, R47 ;  /* 0x000000ffffa57224 */ /* 0x000fe400078e002f */
[----:B------:R-:W-:-:S03]  /*4590*/  IMAD.WIDE R18, R4, 0x2, R18 ;  /* 0x0000000204127825 */ /* 0x000fc600078e0212 */
[----:B------:R-:W-:Y:S01]  /*45a0*/  HMMA.16816.F32 R84, R56, R70, R84 ;  /* 0x000000463854723c */ /* 0x000fe20000001854 */
[----:B------:R-:W-:-:S04]  /*45b0*/  IMAD.WIDE R14, R4, 0x2, R20 ;  /* 0x00000002040e7825 */ /* 0x000fc800078e0214 */
[----:B------:R-:W-:-:S03]  /*45c0*/  IMAD.WIDE R16, R4, 0x2, R22 ;  /* 0x0000000204107825 */ /* 0x000fc600078e0216 */
[----:B------:R-:W-:Y:S01]  /*45d0*/  HMMA.16816.F32 R80, R56, R66, R80 ;  /* 0x000000423850723c */ /* 0x000fe20000001850 */
[----:B------:R-:W-:-:S04]  /*45e0*/  IMAD.WIDE R10, R4, 0x2, R10 ;  /* 0x00000002040a7825 */ /* 0x000fc800078e020a */
[----:B------:R-:W-:-:S03]  /*45f0*/  IMAD.WIDE R12, R4, 0x2, R12 ;  /* 0x00000002040c7825 */ /* 0x000fc600078e020c */
[----:B------:R-:W-:Y:S01]  /*4600*/  HMMA.16816.F32 R48, R56, R62, R48 ;  /* 0x0000003e3830723c */ /* 0x000fe20000001830 */
[----:B------:R-:W-:Y:S02]  /*4610*/  IMAD.MOV.U32 R46, RZ, RZ, R44 ;  /* 0x000000ffff2e7224 */ /* 0x000fe400078e002c */
[----:B------:R-:W-:Y:S02]  /*4620*/  IMAD.MOV.U32 R47, RZ, RZ, R45 ;  /* 0x000000ffff2f7224 */ /* 0x000fe400078e002d */
[----:B------:R-:W-:Y:S02]  /*4630*/  IMAD.MOV.U32 R191, RZ, RZ, R42 ;  /* 0x000000ffffbf7224 */ /* 0x000fe400078e002a */
[----:B------:R-:W-:Y:S02]  /*4640*/  IMAD.MOV.U32 R192, RZ, RZ, R43 ;  /* 0x000000ffffc07224 */ /* 0x000fe400078e002b */
[----:B------:R-:W-:Y:S02]  /*4650*/  IMAD.MOV.U32 R190, RZ, RZ, R38 ;  /* 0x000000ffffbe7224 */ /* 0x000fe400078e0026 */
[----:B------:R-:W-:-:S02]  /*4660*/  IMAD.MOV.U32 R189, RZ, RZ, R39 ;  /* 0x000000ffffbd7224 */ /* 0x000fc400078e0027 */
[----:B------:R-:W-:Y:S02]  /*4670*/  IMAD.MOV.U32 R45, RZ, RZ, R40 ;  /* 0x000000ffff2d7224 */ /* 0x000fe400078e0028 */
[----:B------:R-:W-:Y:S02]  /*4680*/  IMAD.MOV.U32 R44, RZ, RZ, R41 ;  /* 0x000000ffff2c7224 */ /* 0x000fe400078e0029 */
[----:B------:R-:W-:Y:S02]  /*4690*/  IMAD.MOV.U32 R43, RZ, RZ, R36 ;  /* 0x000000ffff2b7224 */ /* 0x000fe400078e0024 */
[----:B------:R-:W-:Y:S01]  /*46a0*/  IMAD.MOV.U32 R42, RZ, RZ, R37 ;  /* 0x000000ffff2a7224 */ /* 0x000fe200078e0025 */
[----:B------:R-:W-:Y:S01]  /*46b0*/  IADD3 R6, R6, -0x20, RZ ;  /* 0xffffffe006067810 */ /* 0x000fe20007ffe0ff */
[----:B------:R-:W-:Y:S02]  /*46c0*/  IMAD.MOV.U32 R41, RZ, RZ, R32 ;  /* 0x000000ffff297224 */ /* 0x000fe400078e0020 */
[----:B------:R-:W-:-:S02]  /*46d0*/  IMAD.MOV.U32 R40, RZ, RZ, R33 ;  /* 0x000000ffff287224 */ /* 0x000fc400078e0021 */
[----:B------:R-:W-:Y:S02]  /*46e0*/  IMAD.MOV.U32 R39, RZ, RZ, R28 ;  /* 0x000000ffff277224 */ /* 0x000fe400078e001c */
[----:B------:R-:W-:Y:S02]  /*46f0*/  IMAD.MOV.U32 R38, RZ, RZ, R29 ;  /* 0x000000ffff267224 */ /* 0x000fe400078e001d */
[----:B------:R-:W-:Y:S02]  /*4700*/  IMAD.MOV.U32 R36, RZ, RZ, R30 ;  /* 0x000000ffff247224 */ /* 0x000fe400078e001e */
[----:B------:R-:W-:Y:S02]  /*4710*/  IMAD.MOV.U32 R37, RZ, RZ, R31 ;  /* 0x000000ffff257224 */ /* 0x000fe400078e001f */
[----:B------:R-:W-:-:S04]  /*4720*/  IMAD.WIDE R176, R4, 0x2, R176 ;  /* 0x0000000204b07825 */ /* 0x000fc800078e02b0 */
        /* <DEDUP_REMOVED lines=12> */
[----:B------:R-:W-:Y:S02]  /*47f0*/  IMAD.MOV.U32 R20, RZ, RZ, R18 ;  /* 0x000000ffff147224 */ /* 0x000fe400078e0012 */
[----:B------:R-:W-:Y:S02]  /*4800*/  IMAD.MOV.U32 R21, RZ, RZ, R19 ;  /* 0x000000ffff157224 */ /* 0x000fe400078e0013 */
[----:B------:R-:W-:Y:S02]  /*4810*/  IMAD.MOV.U32 R28, RZ, RZ, R14 ;  /* 0x000000ffff1c7224 */ /* 0x000fe400078e000e */
[----:B------:R-:W-:Y:S02]  /*4820*/  IMAD.MOV.U32 R29, RZ, RZ, R15 ;  /* 0x000000ffff1d7224 */ /* 0x000fe400078e000f */
[----:B------:R-:W-:Y:S02]  /*4830*/  IMAD.MOV.U32 R23, RZ, RZ, R16 ;  /* 0x000000ffff177224 */ /* 0x000fe400078e0010 */
[----:B------:R-:W-:-:S02]  /*4840*/  IMAD.MOV.U32 R22, RZ, RZ, R17 ;  /* 0x000000ffff167224 */ /* 0x000fc400078e0011 */
[----:B------:R-:W-:-:S04]  /*4850*/  IMAD.WIDE R8, R205, 0x2, R8 ;  /* 0x00000002cd087825 */ /* 0x000fc800078e0208 */
[----:B------:R-:W-:Y:S02]  /*4860*/  IMAD.MOV.U32 R33, RZ, RZ, R10 ;  /* 0x000000ffff217224 */ /* 0x000fe400078e000a */
[----:B------:R-:W-:Y:S02]  /*4870*/  IMAD.MOV.U32 R32, RZ, RZ, R11 ;  /* 0x000000ffff207224 */ /* 0x000fe400078e000b */
[----:B------:R-:W-:Y:S02]  /*4880*/  IMAD.MOV.U32 R30, RZ, RZ, R12 ;  /* 0x000000ffff1e7224 */ /* 0x000fe400078e000c */
[----:B------:R-:W-:Y:S01]  /*4890*/  IMAD.MOV.U32 R31, RZ, RZ, R13 ;  /* 0x000000ffff1f7224 */ /* 0x000fe200078e000d */
[----:B------:R-:W-:Y:S01]  /*48a0*/  @!P0 CALL.REL.NOINC `(.L_x_1) ;  /* 0x0000001000008944 */ /* 0x000fe20003c00000 */
[----:B------:R-:W-:Y:S05]  /*48b0*/  BRA `(.L_x_2) ;  /* 0xffffe3e000007947 */ /* 0x000fea000383ffff */
.L_x_1:
[----:B------:R-:W-:Y:S02]  /*48c0*/  F2FP.PACK_AB R17, R87, R86 ;  /* 0x000000565711723e */ /* 0x000fe400000000ff */
[----:B------:R-:W-:Y:S02]  /*48d0*/  F2FP.PACK_AB R85, R85, R84 ;  /* 0x000000545555723e */ /* 0x000fe400000000ff */
[----:B------:R-:W-:-:S02]  /*48e0*/  F2FP.PACK_AB R13, R103, R102 ;  /* 0x00000066670d723e */ /* 0x000fc400000000ff */
[----:B------:R-:W-:Y:S02]  /*48f0*/  F2FP.PACK_AB R101, R101, R100 ;  /* 0x000000646565723e */ /* 0x000fe400000000ff */
[----:B------:R-:W-:Y:S02]  /*4900*/  F2FP.PACK_AB R9, R119, R118 ;  /* 0x000000767709723e */ /* 0x000fe400000000ff */
[----:B------:R-:W-:Y:S02]  /*4910*/  F2FP.PACK_AB R117, R117, R116 ;  /* 0x000000747575723e */ /* 0x000fe400000000ff */
        /* <DEDUP_REMOVED lines=26> */
.L_x_0:
[----:B------:R-:W-:Y:S01]  /*4ac0*/  BAR.SYNC.DEFER_BLOCKING 0x0 ;  /* 0x0000000000007b1d */ /* 0x000fe20000010000 */
[C---:B------:R-:W-:Y:S01]  /*4ad0*/  IMAD.SHL.U32 R0, R246.reuse, 0x100, RZ ;  /* 0x00000100f6007824 */ /* 0x040fe200078e00ff */
[----:B------:R-:W-:Y:S01]  /*4ae0*/  ISETP.GE.AND P0, PT, R179, c[0x0][0x178], PT ;  /* 0x00005e00b3007a0c */ /* 0x000fe20003f06270 */
[----:B------:R-:W-:-:S02]  /*4af0*/  IMAD.SHL.U32 R3, R246, 0x20, RZ ;  /* 0x00000020f6037824 */ /* 0x000fc400078e00ff */
[----:B------:R-:W-:Y:S01]  /*4b00*/  IMAD.SHL.U32 R2, R246, 0x4, RZ ;  /* 0x00000004f6027824 */ /* 0x000fe200078e00ff */
[----:B------:R-:W-:Y:S01]  /*4b10*/  LOP3.LUT R0, R0, 0x1800, RZ, 0xc0, !PT ;  /* 0x0000180000007812 */ /* 0x000fe200078ec0ff */
[----:B------:R-:W-:Y:S01]  /*4b20*/  IMAD.SHL.U32 R246, R246, 0x400, RZ ;  /* 0x00000400f6f67824 */ /* 0x000fe200078e00ff */
[----:B------:R-:W-:Y:S01]  /*4b30*/  ISETP.LT.AND P6, PT, R180, c[0x0][0x17c], !P0 ;  /* 0x00005f00b4007a0c */ /* 0x000fe200047c1270 */
[----:B------:R-:W-:Y:S01]  /*4b40*/  IMAD R179, R179, c[0x0][0x194], RZ ;  /* 0x00006500b3b37a24 */ /* 0x000fe200078e02ff */
[----:B------:R-:W-:Y:S02]  /*4b50*/  LOP3.LUT R3, R0, 0x460, R3, 0xf8, !PT ;  /* 0x0000046000037812 */ /* 0x000fe400078ef803 */
[----:B------:R-:W-:Y:S02]  /*4b60*/  LOP3.LUT R246, R246, 0x1800, RZ, 0xc0, !PT ;  /* 0x00001800f6f67812 */ /* 0x000fe400078ec0ff */
[----:B------:R-:W-:Y:S02]  /*4b70*/  LOP3.LUT R3, R3, 0x70, R2, 0x78, !PT ;  /* 0x0000007003037812 */ /* 0x000fe400078e7802 */
[C---:B------:R-:W-:Y:S01]  /*4b80*/  IADD3 R2, R180.reuse, 0x1, RZ ;  /* 0x00000001b4027810 */ /* 0x040fe20007ffe0ff */
[----:B------:R-:W-:Y:S01]  /*4b90*/  IMAD R246, R247, 0x10, R246 ;  /* 0x00000010f7f67824 */ /* 0x000fe200078e02f6 */
[----:B------:R-:W-:-:S02]  /*4ba0*/  IADD3 R0, R180, 0x2, RZ ;  /* 0x00000002b4007810 */ /* 0x000fc40007ffe0ff */
[----:B------:R-:W-:Y:S02]  /*4bb0*/  ISETP.LT.AND P2, PT, R2, c[0x0][0x17c], !P0 ;  /* 0x00005f0002007a0c */ /* 0x000fe40004741270 */
[C---:B------:R-:W-:Y:S01]  /*4bc0*/  LOP3.LUT R30, R246.reuse, 0x20, RZ, 0x3c, !PT ;  /* 0x00000020f61e7812 */ /* 0x040fe200078e3cff */
[----:B------:R-:W-:Y:S01]  /*4bd0*/  STS.128 [R3], R132 ;  /* 0x0000008403007388 */ /* 0x000fe20000000c00 */
[C---:B------:R-:W-:Y:S02]  /*4be0*/  LEA R2, P3, R179.reuse, c[0x0][0x170], 0x1 ;  /* 0x00005c00b3027a11 */ /* 0x040fe400078608ff */
[----:B------:R-:W-:Y:S01]  /*4bf0*/  LOP3.LUT R42, R246, 0x40, RZ, 0x3c, !PT ;  /* 0x00000040f62a7812 */ /* 0x000fe200078e3cff */
[----:B------:R-:W-:Y:S01]  /*4c00*/  STS.128 [R3+0x80], R4 ;  /* 0x0000800403007388 */ /* 0x000fe20000000c00 */
[----:B------:R-:W-:Y:S02]  /*4c10*/  ISETP.LT.AND P1, PT, R0, c[0x0][0x17c], !P0 ;  /* 0x00005f0000007a0c */ /* 0x000fe40004721270 */
[----:B------:R-:W-:Y:S01]  /*4c20*/  LEA.HI.X.SX32 R0, R179, c[0x0][0x174], 0x1, P3 ;  /* 0x00005d00b3007a11 */ /* 0x000fe200018f0eff */
[----:B------:R-:W-:Y:S01]  /*4c30*/  STS.128 [R3+0x100], R116 ;  /* 0x0001007403007388 */ /* 0x000fe20000000c00 */
[----:B------:R-:W-:-:S03]  /*4c40*/  LOP3.LUT R44, R246, 0x60, RZ, 0x3c, !PT ;  /* 0x00000060f62c7812 */ /* 0x000fc600078e3cff */
[----:B------:R-:W-:Y:S04]  /*4c50*/  STS.128 [R3+0x180], R8 ;  /* 0x0001800803007388 */ /* 0x000fe80000000c00 */
[----:B------:R-:W-:Y:S04]  /*4c60*/  STS.128 [R3+0x200], R100 ;  /* 0x0002006403007388 */ /* 0x000fe80000000c00 */
[----:B------:R0:W-:Y:S04]  /*4c70*/  STS.128 [R3+0x280], R12 ;  /* 0x0002800c03007388 */ /* 0x0001e80000000c00 */
[----:B------:R-:W-:Y:S04]  /*4c80*/  STS.128 [R3+0x300], R84 ;  /* 0x0003005403007388 */ /* 0x000fe80000000c00 */
[----:B------:R1:W-:Y:S04]  /*4c90*/  STS.128 [R3+0x380], R16 ;  /* 0x0003801003007388 */ /* 0x0003e80000000c00 */
[----:B------:R-:W-:Y:S01]  /*4ca0*/  BAR.SYNC.DEFER_BLOCKING 0x0 ;  /* 0x0000000000007b1d */ /* 0x000fe20000010000 */
[C---:B0-----:R-:W-:Y:S01]  /*4cb0*/  IMAD R13, R180.reuse, c[0x0][0x198], RZ ;  /* 0x00006600b40d7a24 */ /* 0x041fe200078e02ff */
[----:B------:R-:W-:-:S02]  /*4cc0*/  IADD3 R12, R180, 0x3, RZ ;  /* 0x00000003b40c7810 */ /* 0x000fc40007ffe0ff */
[----:B------:R-:W-:Y:S02]  /*4cd0*/  IADD3 R14, R180, 0x4, RZ ;  /* 0x00000004b40e7810 */ /* 0x000fe40007ffe0ff */
[----:B------:R-:W-:Y:S02]  /*4ce0*/  ISETP.LT.AND P5, PT, R12, c[0x0][0x17c], !P0 ;  /* 0x00005f000c007a0c */ /* 0x000fe400047a1270 */
[----:B------:R-:W-:Y:S02]  /*4cf0*/  ISETP.LT.AND P4, PT, R14, c[0x0][0x17c], !P0 ;  /* 0x00005f000e007a0c */ /* 0x000fe40004781270 */
[C---:B-1----:R-:W-:Y:S02]  /*4d00*/  LEA R16, P3, R13.reuse, R2, 0x1 ;  /* 0x000000020d107211 */ /* 0x042fe400078608ff */
[----:B------:R-:W-:Y:S02]  /*4d10*/  IADD3 R3, R180, 0x5, RZ ;  /* 0x00000005b4037810 */ /* 0x000fe40007ffe0ff */
[----:B------:R-:W-:-:S02]  /*4d20*/  LEA.HI.X.SX32 R17, R13, R0, 0x1, P3 ;  /* 0x000000000d117211 */ /* 0x000fc400018f0eff */
[----:B------:R-:W-:Y:S02]  /*4d30*/  IADD3 R13, R13, c[0x0][0x198], RZ ;  /* 0x000066000d0d7a10 */ /* 0x000fe40007ffe0ff */
[----:B------:R-:W-:Y:S02]  /*4d40*/  ISETP.LT.AND P3, PT, R3, c[0x0][0x17c], !P0 ;  /* 0x00005f0003007a0c */ /* 0x000fe40004761270 */
[----:B------:R-:W-:Y:S01]  /*4d50*/  IADD3 R21, R13, c[0x0][0x198], RZ ;  /* 0x000066000d157a10 */ /* 0x000fe20007ffe0ff */
[----:B------:R-:W0:Y:S01]  /*4d60*/  LDS.128 R32, [R246] ;  /* 0x00000000f6207984 */ /* 0x000e220000000c00 */
[----:B------:R-:W-:Y:S02]  /*4d70*/  IADD3 R3, R180, 0x6, RZ ;  /* 0x00000006b4037810 */ /* 0x000fe40007ffe0ff */
[----:B------:R-:W-:Y:S01]  /*4d80*/  IADD3 R23, R21, c[0x0][0x198], RZ ;  /* 0x0000660015177a10 */ /* 0x000fe20007ffe0ff */
[----:B------:R-:W1:Y:S03]  /*4d90*/  LDS.128 R4, [R30] ;  /* 0x000000001e047984 */ /* 0x000e660000000c00 */
[----:B------:R-:W-:Y:S01]  /*4da0*/  IADD3 R27, R23, c[0x0][0x198], RZ ;  /* 0x00006600171b7a10 */ /* 0x000fe20007ffe0ff */
[----:B------:R-:W2:Y:S04]  /*4db0*/  LDS.128 R8, [R42] ;  /* 0x000000002a087984 */ /* 0x000ea80000000c00 */
[----:B0-----:R0:W-:Y:S01]  /*4dc0*/  @P6 STG.E.U16 [R16.64], R32 ;  /* 0x0000002010006986 */ /* 0x0011e2000c101504 */
[----:B------:R-:W-:-:S04]  /*4dd0*/  LEA R18, P6, R13, R2, 0x1 ;  /* 0x000000020d127211 */ /* 0x000fc800078c08ff */
[----:B------:R-:W-:Y:S02]  /*4de0*/  LEA.HI.X.SX32 R19, R13, R0, 0x1, P6 ;  /* 0x000000000d137211 */ /* 0x000fe400030f0eff */
[C---:B------:R-:W-:Y:S01]  /*4df0*/  LEA R20, P6, R21.reuse, R2, 0x1 ;  /* 0x0000000215147211 */ /* 0x040fe200078c08ff */
[----:B------:R-:W3:Y:S03]  /*4e00*/  LDS.128 R12, [R44] ;  /* 0x000000002c0c7984 */ /* 0x000ee60000000c00 */
[----:B------:R-:W-:Y:S02]  /*4e10*/  LEA.HI.X.SX32 R21, R21, R0, 0x1, P6 ;  /* 0x0000000015157211 */ /* 0x000fe400030f0eff */
[----:B------:R-:W-:Y:S02]  /*4e20*/  LEA R22, P6, R23, R2, 0x1 ;  /* 0x0000000217167211 */ /* 0x000fe400078c08ff */
[----:B0-----:R-:W-:-:S02]  /*4e30*/  PRMT R17, R32, 0x7632, R17 ;  /* 0x0000763220117816 */ /* 0x001fc40000000011 */
[----:B------:R-:W-:Y:S02]  /*4e40*/  LEA.HI.X.SX32 R23, R23, R0, 0x1, P6 ;  /* 0x0000000017177211 */ /* 0x000fe400030f0eff */
[----:B------:R-:W-:Y:S01]  /*4e50*/  LEA R24, P6, R27, R2, 0x1 ;  /* 0x000000021b187211 */ /* 0x000fe200078c08ff */
[----:B------:R-:W-:Y:S01]  /*4e60*/  @P2 STG.E.U16 [R18.64], R17 ;  /* 0x0000001112002986 */ /* 0x000fe2000c101504 */
[----:B------:R-:W-:Y:S02]  /*4e70*/  ISETP.LT.AND P2, PT, R3, c[0x0][0x17c], !P0 ;  /* 0x00005f0003007a0c */ /* 0x000fe40004741270 */
[C---:B------:R-:W-:Y:S01]  /*4e80*/  LEA.HI.X.SX32 R25, R27.reuse, R0, 0x1, P6 ;  /* 0x000000001b197211 */ /* 0x040fe200030f0eff */
[----:B------:R-:W0:Y:S01]  /*4e90*/  LDS.128 R16, [R246+0x400] ;  /* 0x00040000f6107984 */ /* 0x000e220000000c00 */
[----:B------:R-:W-:Y:S02]  /*4ea0*/  IADD3 R27, R27, c[0x0][0x198], RZ ;  /* 0x000066001b1b7a10 */ /* 0x000fe40007ffe0ff */
[----:B------:R-:W-:Y:S01]  /*4eb0*/  IADD3 R3, R180, 0x7, RZ ;  /* 0x00000007b4037810 */ /* 0x000fe20007ffe0ff */
[----:B-1----:R1:W-:Y:S01]  /*4ec0*/  @P1 STG.E.U16 [R20.64], R4 ;  /* 0x0000000414001986 */ /* 0x0023e2000c101504 */
[----:B------:R-:W-:-:S02]  /*4ed0*/  LEA R26, P6, R27, R2, 0x1 ;  /* 0x000000021b1a7211 */ /* 0x000fc400078c08ff */
[C---:B------:R-:W-:Y:S02]  /*4ee0*/  IADD3 R29, R27.reuse, c[0x0][0x198], RZ ;  /* 0x000066001b1d7a10 */ /* 0x040fe40007ffe0ff */
[----:B------:R-:W-:Y:S02]  /*4ef0*/  LEA.HI.X.SX32 R27, R27, R0, 0x1, P6 ;  /* 0x000000001b1b7211 */ /* 0x000fe400030f0eff */
[C---:B------:R-:W-:Y:S02]  /*4f00*/  LEA R28, P6, R29.reuse, R2, 0x1 ;  /* 0x000000021d1c7211 */ /* 0x040fe400078c08ff */
[C---:B------:R-:W-:Y:S02]  /*4f10*/  IADD3 R31, R29.reuse, c[0x0][0x198], RZ ;  /* 0x000066001d1f7a10 */ /* 0x040fe40007ffe0ff */
[----:B------:R-:W-:Y:S02]  /*4f20*/  LEA.HI.X.SX32 R29, R29, R0, 0x1, P6 ;  /* 0x000000001d1d7211 */ /* 0x000fe400030f0eff */
[----:B-1----:R-:W-:-:S02]  /*4f30*/  PRMT R21, R4, 0x7632, R21 ;  /* 0x0000763204157816 */ /* 0x002fc40000000015 */
[----:B--2---:R-:W-:Y:S02]  /*4f40*/  PRMT R4, R8, 0x7632, R4 ;  /* 0x0000763208047816 */ /* 0x004fe40000000004 */
[----:B------:R-:W-:Y:S01]  /*4f50*/  ISETP.LT.AND P1, PT, R3, c[0x0][0x17c], !P0 ;  /* 0x00005f0003007a0c */ /* 0x000fe20004721270 */
[----:B------:R-:W-:Y:S01]  /*4f60*/  @P5 STG.E.U16 [R22.64], R21 ;  /* 0x0000001516005986 */ /* 0x000fe2000c101504 */
[C---:B------:R-:W-:Y:S02]  /*4f70*/  LEA R36, P6, R31.reuse, R2, 0x1 ;  /* 0x000000021f247211 */ /* 0x040fe400078c08ff */
[----:B------:R-:W-:Y:S01]  /*4f80*/  IADD3 R3, R180, 0x8, RZ ;  /* 0x00000008b4037810 */ /* 0x000fe20007ffe0ff */
[----:B------:R-:W1:Y:S01]  /*4f90*/  LDS.128 R20, [R30+0x400] ;  /* 0x000400001e147984 */ /* 0x000e620000000c00 */
[C---:B------:R-:W-:Y:S02]  /*4fa0*/  IADD3 R41, R31.reuse, c[0x0][0x198], RZ ;  /* 0x000066001f297a10 */ /* 0x040fe40007ffe0ff */
[----:B------:R-:W-:Y:S01]  /*4fb0*/  LEA.HI.X.SX32 R37, R31, R0, 0x1, P6 ;  /* 0x000000001f257211 */ /* 0x000fe200030f0eff */
[----:B------:R2:W-:Y:S01]  /*4fc0*/  @P4 STG.E.U16 [R24.64], R8 ;  /* 0x0000000818004986 */ /* 0x0005e2000c101504 */
[----:B------:R-:W-:-:S02]  /*4fd0*/  ISETP.LT.AND P5, PT, R3, c[0x0][0x17c], !P0 ;  /* 0x00005f0003007a0c */ /* 0x000fc400047a1270 */
[C---:B------:R-:W-:Y:S01]  /*4fe0*/  LEA R38, P6, R41.reuse, R2, 0x1 ;  /* 0x0000000229267211 */ /* 0x040fe200078c08ff */
[----:B------:R-:W-:Y:S01]  /*4ff0*/  @P3 STG.E.U16 [R26.64], R4 ;  /* 0x000000041a003986 */ /* 0x000fe2000c101504 */
[C---:B------:R-:W-:Y:S02]  /*5000*/  IADD3 R3, R180.reuse, 0x9, RZ ;  /* 0x00000009b4037810 */ /* 0x040fe40007ffe0ff */
[----:B------:R-:W-:Y:S01]  /*5010*/  LEA.HI.X.SX32 R39, R41, R0, 0x1, P6 ;  /* 0x0000000029277211 */ /* 0x000fe200030f0eff */
[----:B------:R4:W5:Y:S01]  /*5020*/  LDS.128 R24, [R42+0x400] ;  /* 0x000400002a187984 */ /* 0x0009620000000c00 */
[----:B------:R-:W-:Y:S02]  /*5030*/  ISETP.LT.AND P4, PT, R3, c[0x0][0x17c], !P0 ;  /* 0x00005f0003007a0c */ /* 0x000fe40004781270 */
[----:B------:R-:W-:Y:S01]  /*5040*/  IADD3 R41, R41, c[0x0][0x198], RZ ;  /* 0x0000660029297a10 */ /* 0x000fe20007ffe0ff */
[----:B---3--:R-:W-:Y:S01]  /*5050*/  @P2 STG.E.U16 [R28.64], R12 ;  /* 0x0000000c1c002986 */ /* 0x008fe2000c101504 */
[----:B------:R-:W-:-:S02]  /*5060*/  IADD3 R3, R180, 0xa, RZ ;  /* 0x0000000ab4037810 */ /* 0x000fc40007ffe0ff */
[----:B--2---:R-:W-:Y:S01]  /*5070*/  PRMT R8, R12, 0x7632, R8 ;  /* 0x000076320c087816 */ /* 0x004fe20000000008 */
[----:B------:R-:W2:Y:S01]  /*5080*/  LDS.128 R28, [R44+0x400] ;  /* 0x000400002c1c7984 */ /* 0x000ea20000000c00 */
[----:B------:R-:W-:Y:S02]  /*5090*/  LEA R40, P6, R41, R2, 0x1 ;  /* 0x0000000229287211 */ /* 0x000fe400078c08ff */
[----:B------:R-:W-:Y:S01]  /*50a0*/  ISETP.LT.AND P3, PT, R3, c[0x0][0x17c], !P0 ;  /* 0x00005f0003007a0c */ /* 0x000fe20004761270 */
[----:B------:R3:W-:Y:S01]  /*50b0*/  @P1 STG.E.U16 [R36.64], R8 ;  /* 0x0000000824001986 */ /* 0x0007e2000c101504 */
[C---:B------:R-:W-:Y:S02]  /*50c0*/  IADD3 R43, R41.reuse, c[0x0][0x198], RZ ;  /* 0x00006600292b7a10 */ /* 0x040fe40007ffe0ff */
[----:B------:R-:W-:Y:S01]  /*50d0*/  IADD3 R3, R180, 0xb, RZ ;  /* 0x0000000bb4037810 */ /* 0x000fe20007ffe0ff */
[----:B0-----:R0:W-:Y:S01]  /*50e0*/  @P5 STG.E.U16 [R38.64], R16 ;  /* 0x0000001026005986 */ /* 0x0011e2000c101504 */
[----:B------:R-:W-:-:S02]  /*50f0*/  LEA.HI.X.SX32 R41, R41, R0, 0x1, P6 ;  /* 0x0000000029297211 */ /* 0x000fc400030f0eff */
[----:B----4-:R-:W-:Y:S02]  /*5100*/  LEA R42, P6, R43, R2, 0x1 ;  /* 0x000000022b2a7211 */ /* 0x010fe400078c08ff */
[----:B------:R-:W-:Y:S02]  /*5110*/  ISETP.LT.AND P2, PT, R3, c[0x0][0x17c], !P0 ;  /* 0x00005f0003007a0c */ /* 0x000fe40004741270 */
[----:B------:R-:W-:Y:S02]  /*5120*/  IADD3 R3, R180, 0xc, RZ ;  /* 0x0000000cb4037810 */ /* 0x000fe40007ffe0ff */
[C---:B---3--:R-:W-:Y:S02]  /*5130*/  IADD3 R37, R43.reuse, c[0x0][0x198], RZ ;  /* 0x000066002b257a10 */ /* 0x048fe40007ffe0ff */
[----:B------:R-:W-:Y:S02]  /*5140*/  LEA.HI.X.SX32 R43, R43, R0, 0x1, P6 ;  /* 0x000000002b2b7211 */ /* 0x000fe400030f0eff */
[----:B------:R-:W-:-:S02]  /*5150*/  PRMT R4, R16, 0x7632, R4 ;  /* 0x0000763210047816 */ /* 0x000fc40000000004 */
[----:B------:R-:W-:Y:S02]  /*5160*/  LEA R36, P6, R37, R2, 0x1 ;  /* 0x0000000225247211 */ /* 0x000fe400078c08ff */
[----:B------:R-:W-:Y:S01]  /*5170*/  ISETP.LT.AND P1, PT, R3, c[0x0][0x17c], !P0 ;  /* 0x00005f0003007a0c */ /* 0x000fe20004721270 */
[----:B------:R3:W-:Y:S01]  /*5180*/  @P4 STG.E.U16 [R40.64], R4 ;  /* 0x0000000428004986 */ /* 0x0007e2000c101504 */
[C---:B0-----:R-:W-:Y:S02]  /*5190*/  IADD3 R39, R37.reuse, c[0x0][0x198], RZ ;  /* 0x0000660025277a10 */ /* 0x041fe40007ffe0ff */
[----:B------:R-:W-:Y:S01]  /*51a0*/  IADD3 R3, R180, 0xd, RZ ;  /* 0x0000000db4037810 */ /* 0x000fe20007ffe0ff */
[----:B-1----:R0:W-:Y:S01]  /*51b0*/  @P3 STG.E.U16 [R42.64], R20 ;  /* 0x000000142a003986 */ /* 0x0021e2000c101504 */
[----:B------:R-:W-:Y:S02]  /*51c0*/  LEA.HI.X.SX32 R37, R37, R0, 0x1, P6 ;  /* 0x0000000025257211 */ /* 0x000fe400030f0eff */
[----:B------:R-:W-:-:S02]  /*51d0*/  LEA R38, P6, R39, R2, 0x1 ;  /* 0x0000000227267211 */ /* 0x000fc400078c08ff */
[----:B------:R-:W-:Y:S02]  /*51e0*/  ISETP.LT.AND P5, PT, R3, c[0x0][0x17c], !P0 ;  /* 0x00005f0003007a0c */ /* 0x000fe400047a1270 */
[----:B------:R-:W-:Y:S02]  /*51f0*/  IADD3 R3, R180, 0xe, RZ ;  /* 0x0000000eb4037810 */ /* 0x000fe40007ffe0ff */
[C---:B---3--:R-:W-:Y:S02]  /*5200*/  IADD3 R41, R39.reuse, c[0x0][0x198], RZ ;  /* 0x0000660027297a10 */ /* 0x048fe40007ffe0ff */
[----:B------:R-:W-:Y:S02]  /*5210*/  LEA.HI.X.SX32 R39, R39, R0, 0x1, P6 ;  /* 0x0000000027277211 */ /* 0x000fe400030f0eff */
[----:B------:R-:W-:Y:S02]  /*5220*/  PRMT R8, R20, 0x7632, R8 ;  /* 0x0000763214087816 */ /* 0x000fe40000000008 */
[----:B------:R-:W-:-:S02]  /*5230*/  LEA R40, P6, R41, R2, 0x1 ;  /* 0x0000000229287211 */ /* 0x000fc400078c08ff */
[----:B------:R-:W-:Y:S01]  /*5240*/  ISETP.LT.AND P4, PT, R3, c[0x0][0x17c], !P0 ;  /* 0x00005f0003007a0c */ /* 0x000fe20004781270 */
[----:B------:R1:W-:Y:S01]  /*5250*/  @P2 STG.E.U16 [R36.64], R8 ;  /* 0x0000000824002986 */ /* 0x0003e2000c101504 */
[C---:B0-----:R-:W-:Y:S02]  /*5260*/  IADD3 R43, R41.reuse, c[0x0][0x198], RZ ;  /* 0x00006600292b7a10 */ /* 0x041fe40007ffe0ff */
[----:B------:R-:W-:Y:S01]  /*5270*/  IADD3 R3, R180, 0xf, RZ ;  /* 0x0000000fb4037810 */ /* 0x000fe20007ffe0ff */
[----:B-----5:R0:W-:Y:S01]  /*5280*/  @P1 STG.E.U16 [R38.64], R24 ;  /* 0x0000001826001986 */ /* 0x0201e2000c101504 */
[----:B------:R-:W-:Y:S02]  /*5290*/  LEA.HI.X.SX32 R41, R41, R0, 0x1, P6 ;  /* 0x0000000029297211 */ /* 0x000fe400030f0eff */
[----:B------:R-:W-:Y:S02]  /*52a0*/  LEA R42, P6, R43, R2, 0x1 ;  /* 0x000000022b2a7211 */ /* 0x000fe400078c08ff */
[----:B------:R-:W-:-:S02]  /*52b0*/  ISETP.LT.AND P3, PT, R3, c[0x0][0x17c], !P0 ;  /* 0x00005f0003007a0c */ /* 0x000fc40004761270 */
[----:B------:R-:W-:Y:S02]  /*52c0*/  IADD3 R3, R180, 0x10, RZ ;  /* 0x00000010b4037810 */ /* 0x000fe40007ffe0ff */
[C---:B-1----:R-:W-:Y:S02]  /*52d0*/  IADD3 R37, R43.reuse, c[0x0][0x198], RZ ;  /* 0x000066002b257a10 */ /* 0x042fe40007ffe0ff */
[----:B------:R-:W-:Y:S02]  /*52e0*/  LEA.HI.X.SX32 R43, R43, R0, 0x1, P6 ;  /* 0x000000002b2b7211 */ /* 0x000fe400030f0eff */
[----:B------:R-:W-:Y:S02]  /*52f0*/  PRMT R20, R24, 0x7632, R20 ;  /* 0x0000763218147816 */ /* 0x000fe40000000014 */
[----:B------:R-:W-:Y:S02]  /*5300*/  LEA R36, P6, R37, R2, 0x1 ;  /* 0x0000000225247211 */ /* 0x000fe400078c08ff */
[----:B------:R-:W-:Y:S01]  /*5310*/  ISETP.LT.AND P2, PT, R3, c[0x0][0x17c], !P0 ;  /* 0x00005f0003007a0c */ /* 0x000fe20004741270 */
[----:B------:R1:W-:Y:S01]  /*5320*/  @P5 STG.E.U16 [R40.64], R20 ;  /* 0x0000001428005986 */ /* 0x0003e2000c101504 */
[----:B0-----:R-:W-:-:S02]  /*5330*/  IADD3 R39, R37, c[0x0][0x198], RZ ;  /* 0x0000660025277a10 */ /* 0x001fc40007ffe0ff */
[C---:B------:R-:W-:Y:S01]  /*5340*/  IADD3 R3, R180.reuse, 0x11, RZ ;  /* 0x00000011b4037810 */ /* 0x040fe20007ffe0ff */
[----:B--2---:R0:W-:Y:S01]  /*5350*/  @P4 STG.E.U16 [R42.64], R28 ;  /* 0x0000001c2a004986 */ /* 0x0041e2000c101504 */
[----:B------:R-:W-:Y:S02]  /*5360*/  LEA.HI.X.SX32 R37, R37, R0, 0x1, P6 ;  /* 0x0000000025257211 */ /* 0x000fe400030f0eff */
[----:B------:R-:W-:Y:S02]  /*5370*/  LEA R38, P6, R39, R2, 0x1 ;  /* 0x0000000227267211 */ /* 0x000fe400078c08ff */
[----:B------:R-:W-:Y:S02]  /*5380*/  ISETP.LT.AND P1, PT, R3, c[0x0][0x17c], !P0 ;  /* 0x00005f0003007a0c */ /* 0x000fe40004721270 */
[----:B------:R-:W-:Y:S02]  /*5390*/  IADD3 R3, R180, 0x12, RZ ;  /* 0x00000012b4037810 */ /* 0x000fe40007ffe0ff */
[----:B-1----:R-:W-:-:S02]  /*53a0*/  IADD3 R41, R39, c[0x0][0x198], RZ ;  /* 0x0000660027297a10 */ /* 0x002fc40007ffe0ff */
[----:B------:R-:W-:Y:S02]  /*53b0*/  LEA.HI.X.SX32 R39, R39, R0, 0x1, P6 ;  /* 0x0000000027277211 */ /* 0x000fe400030f0eff */
[----:B------:R-:W-:Y:S02]  /*53c0*/  PRMT R4, R28, 0x7632, R4 ;  /* 0x000076321c047816 */ /* 0x000fe40000000004 */
[----:B------:R-:W-:Y:S02]  /*53d0*/  LEA R40, P6, R41, R2, 0x1 ;  /* 0x0000000229287211 */ /* 0x000fe400078c08ff */
[----:B------:R-:W-:Y:S01]  /*53e0*/  ISETP.LT.AND P5, PT, R3, c[0x0][0x17c], !P0 ;  /* 0x00005f0003007a0c */ /* 0x000fe200047a1270 */
[----:B------:R1:W-:Y:S01]  /*53f0*/  @P3 STG.E.U16 [R36.64], R4 ;  /* 0x0000000424003986 */ /* 0x0003e2000c101504 */
[C---:B0-----:R-:W-:Y:S02]  /*5400*/  IADD3 R43, R41.reuse, c[0x0][0x198], RZ ;  /* 0x00006600292b7a10 */ /* 0x041fe40007ffe0ff */
[----:B------:R-:W-:Y:S01]  /*5410*/  IADD3 R3, R180, 0x13, RZ ;  /* 0x00000013b4037810 */ /* 0x000fe20007ffe0ff */
[----:B------:R0:W-:Y:S01]  /*5420*/  @P2 STG.E.U16 [R38.64], R33 ;  /* 0x0000002126002986 */ /* 0x0001e2000c101504 */
[----:B------:R-:W-:-:S02]  /*5430*/  LEA.HI.X.SX32 R41, R41, R0, 0x1, P6 ;  /* 0x0000000029297211 */ /* 0x000fc400030f0eff */
[----:B------:R-:W-:Y:S02]  /*5440*/  LEA R42, P6, R43, R2, 0x1 ;  /* 0x000000022b2a7211 */ /* 0x000fe400078c08ff */
[----:B------:R-:W-:Y:S02]  /*5450*/  ISETP.LT.AND P4, PT, R3, c[0x0][0x17c], !P0 ;  /* 0x00005f0003007a0c */ /* 0x000fe40004781270 */
[----:B------:R-:W-:Y:S02]  /*5460*/  IADD3 R3, R180, 0x14, RZ ;  /* 0x00000014b4037810 */ /* 0x000fe40007ffe0ff */
[C---:B-1----:R-:W-:Y:S02]  /*5470*/  IADD3 R37, R43.reuse, c[0x0][0x198], RZ ;  /* 0x000066002b257a10 */ /* 0x042fe40007ffe0ff */
[----:B------:R-:W-:Y:S02]  /*5480*/  LEA.HI.X.SX32 R43, R43, R0, 0x1, P6 ;  /* 0x000000002b2b7211 */ /* 0x000fe400030f0eff */
[----:B------:R-:W-:-:S02]  /*5490*/  PRMT R20, R33, 0x7632, R20 ;  /* 0x0000763221147816 */ /* 0x000fc40000000014 */
[----:B------:R-:W-:Y:S02]  /*54a0*/  LEA R36, P6, R37, R2, 0x1 ;  /* 0x0000000225247211 */ /* 0x000fe400078c08ff */
[----:B------:R-:W-:Y:S01]  /*54b0*/  ISETP.LT.AND P3, PT, R3, c[0x0][0x17c], !P0 ;  /* 0x00005f0003007a0c */ /* 0x000fe20004761270 */
[----:B------:R1:W-:Y:S01]  /*54c0*/  @P1 STG.E.U16 [R40.64], R20 ;  /* 0x0000001428001986 */ /* 0x0003e2000c101504 */
[C---:B0-----:R-:W-:Y:S02]  /*54d0*/  IADD3 R33, R37.reuse, c[0x0][0x198], RZ ;  /* 0x0000660025217a10 */ /* 0x041fe40007ffe0ff */
[----:B------:R-:W-:Y:S01]  /*54e0*/  IADD3 R3, R180, 0x15, RZ ;  /* 0x00000015b4037810 */ /* 0x000fe20007ffe0ff */
[----:B------:R0:W-:Y:S01]  /*54f0*/  @P5 STG.E.U16 [R42.64], R5 ;  /* 0x000000052a005986 */ /* 0x0001e2000c101504 */
[----:B------:R-:W-:Y:S02]  /*5500*/  LEA.HI.X.SX32 R37, R37, R0, 0x1, P6 ;  /* 0x0000000025257211 */ /* 0x000fe400030f0eff */
[----:B------:R-:W-:-:S02]  /*5510*/  LEA R32, P6, R33, R2, 0x1 ;  /* 0x0000000221207211 */ /* 0x000fc400078c08ff */
[----:B------:R-:W-:Y:S02]  /*5520*/  ISETP.LT.AND P2, PT, R3, c[0x0][0x17c], !P0 ;  /* 0x00005f0003007a0c */ /* 0x000fe40004741270 */
[C---:B------:R-:W-:Y:S02]  /*5530*/  IADD3 R39, R33.reuse, c[0x0][0x198], RZ ;  /* 0x0000660021277a10 */ /* 0x040fe40007ffe0ff */
[----:B------:R-:W-:Y:S02]  /*5540*/  IADD3 R3, R180, 0x16, RZ ;  /* 0x00000016b4037810 */ /* 0x000fe40007ffe0ff */
[----:B------:R-:W-:Y:S02]  /*5550*/  LEA.HI.X.SX32 R33, R33, R0, 0x1, P6 ;  /* 0x0000000021217211 */ /* 0x000fe400030f0eff */
[----:B------:R-:W-:Y:S02]  /*5560*/  PRMT R8, R5, 0x7632, R8 ;  /* 0x0000763205087816 */ /* 0x000fe40000000008 */
[----:B------:R-:W-:-:S02]  /*5570*/  LEA R4, P6, R39, R2, 0x1 ;  /* 0x0000000227047211 */ /* 0x000fc400078c08ff */
[----:B------:R-:W-:Y:S01]  /*5580*/  ISETP.LT.AND P1, PT, R3, c[0x0][0x17c], !P0 ;  /* 0x00005f0003007a0c */ /* 0x000fe20004721270 */
[----:B------:R2:W-:Y:S01]  /*5590*/  @P4 STG.E.U16 [R36.64], R8 ;  /* 0x0000000824004986 */ /* 0x0005e2000c101504 */
[C---:B-1----:R-:W-:Y:S02]  /*55a0*/  IADD3 R41, R39.reuse, c[0x0][0x198], RZ ;  /* 0x0000660027297a10 */ /* 0x042fe40007ffe0ff */
[----:B------:R-:W-:Y:S01]  /*55b0*/  IADD3 R3, R180, 0x17, RZ ;  /* 0x00000017b4037810 */ /* 0x000fe20007ffe0ff */
[----:B------:R1:W-:Y:S01]  /*55c0*/  @P3 STG.E.U16 [R32.64], R9 ;  /* 0x0000000920003986 */ /* 0x0003e2000c101504 */
[----:B0-----:R-:W-:Y:S02]  /*55d0*/  LEA.HI.X.SX32 R5, R39, R0, 0x1, P6 ;  /* 0x0000000027057211 */ /* 0x001fe400030f0eff */
[----:B------:R-:W-:Y:S02]  /*55e0*/  LEA R38, P6, R41, R2, 0x1 ;  /* 0x0000000229267211 */ /* 0x000fe400078c08ff */
[----:B------:R-:W-:-:S02]  /*55f0*/  ISETP.LT.AND P5, PT, R3, c[0x0][0x17c], !P0 ;  /* 0x00005f0003007a0c */ /* 0x000fc400047a1270 */
[----:B------:R-:W-:Y:S02]  /*5600*/  IADD3 R3, R180, 0x18, RZ ;  /* 0x00000018b4037810 */ /* 0x000fe40007ffe0ff */
[C---:B--2---:R-:W-:Y:S02]  /*5610*/  IADD3 R37, R41.reuse, c[0x0][0x198], RZ ;  /* 0x0000660029257a10 */ /* 0x044fe40007ffe0ff */
[----:B------:R-:W-:Y:S02]  /*5620*/  LEA.HI.X.SX32 R39, R41, R0, 0x1, P6 ;  /* 0x0000000029277211 */ /* 0x000fe400030f0eff */
[----:B------:R-:W-:Y:S02]  /*5630*/  PRMT R12, R9, 0x7632, R12 ;  /* 0x00007632090c7816 */ /* 0x000fe4000000000c */
[----:B------:R-:W-:Y:S02]  /*5640*/  LEA R36, P6, R37, R2, 0x1 ;  /* 0x0000000225247211 */ /* 0x000fe400078c08ff */
[----:B------:R-:W-:Y:S01]  /*5650*/  ISETP.LT.AND P4, PT, R3, c[0x0][0x17c], !P0 ;  /* 0x00005f0003007a0c */ /* 0x000fe20004781270 */
[----:B------:R0:W-:Y:S01]  /*5660*/  @P2 STG.E.U16 [R4.64], R12 ;  /* 0x0000000c04002986 */ /* 0x0001e2000c101504 */
[----:B-1----:R-:W-:-:S02]  /*5670*/  IADD3 R9, R37, c[0x0][0x198], RZ ;  /* 0x0000660025097a10 */ /* 0x002fc40007ffe0ff */
[C---:B------:R-:W-:Y:S01]  /*5680*/  IADD3 R3, R180.reuse, 0x19, RZ ;  /* 0x00000019b4037810 */ /* 0x040fe20007ffe0ff */
[----:B------:R1:W-:Y:S01]  /*5690*/  @P1 STG.E.U16 [R38.64], R13 ;  /* 0x0000000d26001986 */ /* 0x0003e2000c101504 */
[----:B------:R-:W-:Y:S02]  /*56a0*/  LEA.HI.X.SX32 R37, R37, R0, 0x1, P6 ;  /* 0x0000000025257211 */ /* 0x000fe400030f0eff */
[----:B------:R-:W-:Y:S02]  /*56b0*/  LEA R8, P6, R9, R2, 0x1 ;  /* 0x0000000209087211 */ /* 0x000fe400078c08ff */
[----:B------:R-:W-:Y:S02]  /*56c0*/  ISETP.LT.AND P3, PT, R3, c[0x0][0x17c], !P0 ;  /* 0x00005f0003007a0c */ /* 0x000fe40004761270 */
[----:B------:R-:W-:Y:S02]  /*56d0*/  IADD3 R3, R180, 0x1a, RZ ;  /* 0x0000001ab4037810 */ /* 0x000fe40007ffe0ff */
[----:B0-----:R-:W-:-:S02]  /*56e0*/  IADD3 R5, R9, c[0x0][0x198], RZ ;  /* 0x0000660009057a10 */ /* 0x001fc40007ffe0ff */
[----:B------:R-:W-:Y:S02]  /*56f0*/  LEA.HI.X.SX32 R9, R9, R0, 0x1, P6 ;  /* 0x0000000009097211 */ /* 0x000fe400030f0eff */
[----:B------:R-:W-:Y:S02]  /*5700*/  PRMT R16, R13, 0x7632, R16 ;  /* 0x000076320d107816 */ /* 0x000fe40000000010 */
[----:B------:R-:W-:Y:S02]  /*5710*/  LEA R4, P6, R5, R2, 0x1 ;  /* 0x0000000205047211 */ /* 0x000fe400078c08ff */
[----:B------:R-:W-:Y:S01]  /*5720*/  ISETP.LT.AND P2, PT, R3, c[0x0][0x17c], !P0 ;  /* 0x00005f0003007a0c */ /* 0x000fe20004741270 */
[----:B------:R0:W-:Y:S01]  /*5730*/  @P5 STG.E.U16 [R36.64], R16 ;  /* 0x0000001024005986 */ /* 0x0001e2000c101504 */
[C---:B-1----:R-:W-:Y:S02]  /*5740*/  IADD3 R13, R5.reuse, c[0x0][0x198], RZ ;  /* 0x00006600050d7a10 */ /* 0x042fe40007ffe0ff */
[----:B------:R-:W-:Y:S01]  /*5750*/  IADD3 R3, R180, 0x1b, RZ ;  /* 0x0000001bb4037810 */ /* 0x000fe20007ffe0ff */
[----:B------:R1:W-:Y:S01]  /*5760*/  @P4 STG.E.U16 [R8.64], R17 ;  /* 0x0000001108004986 */ /* 0x0003e2000c101504 */
[----:B------:R-:W-:-:S02]  /*5770*/  LEA.HI.X.SX32 R5, R5, R0, 0x1, P6 ;  /* 0x0000000005057211 */ /* 0x000fc400030f0eff */
[----:B------:R-:W-:Y:S02]  /*5780*/  LEA R12, P6, R13, R2, 0x1 ;  /* 0x000000020d0c7211 */ /* 0x000fe400078c08ff */
[----:B------:R-:W-:Y:S02]  /*5790*/  ISETP.LT.AND P1, PT, R3, c[0x0][0x17c], !P0 ;  /* 0x00005f0003007a0c */ /* 0x000fe40004721270 */
[C---:B------:R-:W-:Y:S02]  /*57a0*/  IADD3 R33, R13.reuse, c[0x0][0x198], RZ ;  /* 0x000066000d217a10 */ /* 0x040fe40007ffe0ff */
[----:B------:R-:W-:Y:S02]  /*57b0*/  IADD3 R3, R180, 0x1c, RZ ;  /* 0x0000001cb4037810 */ /* 0x000fe40007ffe0ff */
[----:B------:R-:W-:Y:S02]  /*57c0*/  LEA.HI.X.SX32 R13, R13, R0, 0x1, P6 ;  /* 0x000000000d0d7211 */ /* 0x000fe400030f0eff */
[----:B0-----:R-:W-:-:S02]  /*57d0*/  PRMT R16, R17, 0x7632, R16 ;  /* 0x0000763211107816 */ /* 0x001fc40000000010 */
[----:B------:R-:W-:Y:S02]  /*57e0*/  LEA R32, P6, R33, R2, 0x1 ;  /* 0x0000000221207211 */ /* 0x000fe400078c08ff */
[----:B------:R-:W-:Y:S01]  /*57f0*/  ISETP.LT.AND P5, PT, R3, c[0x0][0x17c], !P0 ;  /* 0x00005f0003007a0c */ /* 0x000fe200047a1270 */
[----:B------:R0:W-:Y:S01]  /*5800*/  @P3 STG.E.U16 [R4.64], R16 ;  /* 0x0000001004003986 */ /* 0x0001e2000c101504 */
[C---:B-1----:R-:W-:Y:S02]  /*5810*/  IADD3 R9, R33.reuse, c[0x0][0x198], RZ ;  /* 0x0000660021097a10 */ /* 0x042fe40007ffe0ff */
[----:B------:R-:W-:Y:S01]  /*5820*/  IADD3 R3, R180, 0x1d, RZ ;  /* 0x0000001db4037810 */ /* 0x000fe20007ffe0ff */
[----:B------:R1:W-:Y:S01]  /*5830*/  @P2 STG.E.U16 [R12.64], R21 ;  /* 0x000000150c002986 */ /* 0x0003e2000c101504 */
[----:B------:R-:W-:Y:S02]  /*5840*/  LEA.HI.X.SX32 R33, R33, R0, 0x1, P6 ;  /* 0x0000000021217211 */ /* 0x000fe400030f0eff */
[----:B------:R-:W-:-:S02]  /*5850*/  LEA R8, P6, R9, R2, 0x1 ;  /* 0x0000000209087211 */ /* 0x000fc400078c08ff */
[----:B------:R-:W-:Y:S02]  /*5860*/  ISETP.LT.AND P4, PT, R3, c[0x0][0x17c], !P0 ;  /* 0x00005f0003007a0c */ /* 0x000fe40004781270 */
[----:B------:R-:W-:Y:S02]  /*5870*/  IADD3 R3, R180, 0x1e, RZ ;  /* 0x0000001eb4037810 */ /* 0x000fe40007ffe0ff */
[C---:B0-----:R-:W-:Y:S02]  /*5880*/  IADD3 R5, R9.reuse, c[0x0][0x198], RZ ;  /* 0x0000660009057a10 */ /* 0x041fe40007ffe0ff */
        /* <DEDUP_REMOVED lines=8> */
[----:B------:R-:W-:Y:S02]  /*5910*/  LEA.HI.X.SX32 R5, R5, R0, 0x1, P6 ;  /* 0x0000000005057211 */ /* 0x000fe400030f0eff */
[----:B------:R-:W-:Y:S02]  /*5920*/  LEA R12, P6, R13, R2, 0x1 ;  /* 0x000000020d0c7211 */ /* 0x000fe400078c08ff */
[----:B------:R-:W-:-:S02]  /*5930*/  ISETP.LT.AND P2, PT, R3, c[0x0][0x17c], !P0 ;  /* 0x00005f0003007a0c */ /* 0x000fc40004741270 */
[----:B------:R-:W-:Y:S02]  /*5940*/  IADD3 R3, R180, 0x20, RZ ;  /* 0x00000020b4037810 */ /* 0x000fe40007ffe0ff */
[C---:B0-----:R-:W-:Y:S02]  /*5950*/  IADD3 R17, R13.reuse, c[0x0][0x198], RZ ;  /* 0x000066000d117a10 */ /* 0x041fe40007ffe0ff */
        /* <DEDUP_REMOVED lines=24> */
[----:B------:R-:W-:Y:S02]  /*5ae0*/  IADD3 R3, R180, 0x24, RZ ;  /* 0x00000024b4037810 */ /* 0x000fe40007ffe0ff */
[C---:B0-----:R-:W-:Y:S02]  /*5af0*/  IADD3 R17, R13.reuse, c[0x0][0x198], RZ ;  /* 0x000066000d117a10 */ /* 0x041fe40007ffe0ff */
[----:B------:R-:W-:Y:S02]  /*5b00*/  LEA.HI.X.SX32 R13, R13, R0, 0x1, P6 ;  /* 0x000000000d0d7211 */ /* 0x000fe400030f0eff */
[----:B------:R-:W-:-:S02]  /*5b10*/  PRMT R20, R34, 0x7632, R20 ;  /* 0x0000763222147816 */ /* 0x000fc40000000014 */
        /* <DEDUP_REMOVED lines=101> */
[----:B0-----:R-:W-:Y:S02]  /*6170*/  IADD3 R17, R13, c[0x0][0x198], RZ ;  /* 0x000066000d117a10 */ /* 0x001fe40007ffe0ff */
[----:B------:R-:W-:Y:S02]  /*6180*/  PRMT R6, R35, 0x7632, R6 ;  /* 0x0000763223067816 */ /* 0x000fe40000000006 */
[----:B------:R-:W-:-:S02]  /*6190*/  LEA.HI.X.SX32 R13, R13, R0, 0x1, P6 ;  /* 0x000000000d0d7211 */ /* 0x000fc400030f0eff */
[----:B------:R-:W-:Y:S01]  /*61a0*/  LEA R16, P6, R17, R2, 0x1 ;  /* 0x0000000211107211 */ /* 0x000fe200078c08ff */
[----:B------:R0:W-:Y:S01]  /*61b0*/  @P4 STG.E.U16 [R4.64], R6 ;  /* 0x0000000604004986 */ /* 0x0001e2000c101504 */
[----:B------:R-:W-:Y:S02]  /*61c0*/  ISETP.LT.AND P1, PT, R3, c[0x0][0x17c], !P0 ;  /* 0x00005f0003007a0c */ /* 0x000fe40004721270 */
[C---:B-1----:R-:W-:Y:S01]  /*61d0*/  IADD3 R9, R17.reuse, c[0x0][0x198], RZ ;  /* 0x0000660011097a10 */ /* 0x042fe20007ffe0ff */
[----:B------:R1:W-:Y:S01]  /*61e0*/  @P3 STG.E.U16 [R12.64], R7 ;  /* 0x000000070c003986 */ /* 0x0003e2000c101504 */
[----:B------:R-:W-:Y:S02]  /*61f0*/  IADD3 R3, R180, 0x35, RZ ;  /* 0x00000035b4037810 */ /* 0x000fe40007ffe0ff */
[----:B------:R-:W-:Y:S02]  /*6200*/  LEA.HI.X.SX32 R17, R17, R0, 0x1, P6 ;  /* 0x0000000011117211 */ /* 0x000fe400030f0eff */
[----:B------:R-:W-:-:S02]  /*6210*/  ISETP.LT.AND P5, PT, R3, c[0x0][0x17c], !P0 ;  /* 0x00005f0003007a0c */ /* 0x000fc400047a1270 */
[----:B------:R-:W-:Y:S02]  /*6220*/  IADD3 R21, R9, c[0x0][0x198], RZ ;  /* 0x0000660009157a10 */ /* 0x000fe40007ffe0ff */
[----:B0-----:R-:W-:Y:S02]  /*6230*/  PRMT R5, R7, 0x7632, R5 ;  /* 0x0000763207057816 */ /* 0x001fe40000000005 */
[----:B------:R-:W-:Y:S02]  /*6240*/  LEA R4, P6, R9, R2, 0x1 ;  /* 0x0000000209047211 */ /* 0x000fe400078c08ff */
[----:B------:R-:W-:Y:S01]  /*6250*/  IADD3 R3, R180, 0x36, RZ ;  /* 0x00000036b4037810 */ /* 0x000fe20007ffe0ff */
[----:B------:R0:W-:Y:S01]  /*6260*/  @P2 STG.E.U16 [R16.64], R5 ;  /* 0x0000000510002986 */ /* 0x0001e2000c101504 */
[----:B-1----:R-:W-:Y:S02]  /*6270*/  IADD3 R7, R21, c[0x0][0x198], RZ ;  /* 0x0000660015077a10 */ /* 0x002fe40007ffe0ff */
[----:B------:R-:W-:-:S02]  /*6280*/  ISETP.LT.AND P4, PT, R3, c[0x0][0x17c], !P0 ;  /* 0x00005f0003007a0c */ /* 0x000fc40004781270 */
[----:B------:R-:W-:Y:S02]  /*6290*/  IADD3 R3, R180, 0x37, RZ ;  /* 0x00000037b4037810 */ /* 0x000fe40007ffe0ff */
[----:B------:R-:W-:Y:S02]  /*62a0*/  IADD3 R13, R7, c[0x0][0x198], RZ ;  /* 0x00006600070d7a10 */ /* 0x000fe40007ffe0ff */
[----:B------:R-:W-:Y:S02]  /*62b0*/  ISETP.LT.AND P3, PT, R3, c[0x0][0x17c], !P0 ;  /* 0x00005f0003007a0c */ /* 0x000fe40004761270 */
[----:B------:R-:W-:Y:S02]  /*62c0*/  PRMT R10, R11, 0x7632, R10 ;  /* 0x000076320b0a7816 */ /* 0x000fe4000000000a */
[----:B0-----:R-:W-:Y:S02]  /*62d0*/  LEA.HI.X.SX32 R5, R9, R0, 0x1, P6 ;  /* 0x0000000009057211 */ /* 0x001fe400030f0eff */
[----:B------:R-:W-:-:S02]  /*62e0*/  LEA R8, P6, R21, R2, 0x1 ;  /* 0x0000000215087211 */ /* 0x000fc400078c08ff */
[----:B------:R-:W-:Y:S01]  /*62f0*/  IADD3 R3, R180, 0x38, RZ ;  /* 0x00000038b4037810 */ /* 0x000fe20007ffe0ff */
[----:B------:R0:W-:Y:S01]  /*6300*/  @P1 STG.E.U16 [R4.64], R11 ;  /* 0x0000000b04001986 */ /* 0x0001e2000c101504 */
[----:B------:R-:W-:Y:S02]  /*6310*/  LEA.HI.X.SX32 R9, R21, R0, 0x1, P6 ;  /* 0x0000000015097211 */ /* 0x000fe400030f0eff */
[----:B------:R-:W-:Y:S02]  /*6320*/  LEA R6, P6, R7, R2, 0x1 ;  /* 0x0000000207067211 */ /* 0x000fe400078c08ff */
[----:B------:R-:W-:Y:S01]  /*6330*/  ISETP.LT.AND P2, PT, R3, c[0x0][0x17c], !P0 ;  /* 0x00005f0003007a0c */ /* 0x000fe20004741270 */
[----:B------:R1:W-:Y:S01]  /*6340*/  @P5 STG.E.U16 [R8.64], R10 ;  /* 0x0000000a08005986 */ /* 0x0003e2000c101504 */
[----:B------:R-:W-:Y:S02]  /*6350*/  LEA.HI.X.SX32 R7, R7, R0, 0x1, P6 ;  /* 0x0000000007077211 */ /* 0x000fe400030f0eff */
[----:B------:R-:W-:-:S02]  /*6360*/  LEA R12, P6, R13, R2, 0x1 ;  /* 0x000000020d0c7211 */ /* 0x000fc400078c08ff */
[----:B------:R-:W-:Y:S01]  /*6370*/  IADD3 R3, R180, 0x39, RZ ;  /* 0x00000039b4037810 */ /* 0x000fe20007ffe0ff */
[----:B------:R2:W-:Y:S01]  /*6380*/  @P4 STG.E.U16 [R6.64], R15 ;  /* 0x0000000f06004986 */ /* 0x0005e2000c101504 */
[C---:B0-----:R-:W-:Y:S02]  /*6390*/  IADD3 R5, R13.reuse, c[0x0][0x198], RZ ;  /* 0x000066000d057a10 */ /* 0x041fe40007ffe0ff */
[----:B------:R-:W-:Y:S02]  /*63a0*/  LEA.HI.X.SX32 R13, R13, R0, 0x1, P6 ;  /* 0x000000000d0d7211 */ /* 0x000fe400030f0eff */
[C---:B------:R-:W-:Y:S02]  /*63b0*/  LEA R4, P6, R5.reuse, R2, 0x1 ;  /* 0x0000000205047211 */ /* 0x040fe400078c08ff */
[----:B-1----:R-:W-:Y:S02]  /*63c0*/  IADD3 R9, R5, c[0x0][0x198], RZ ;  /* 0x0000660005097a10 */ /* 0x002fe40007ffe0ff */
[----:B------:R-:W-:-:S02]  /*63d0*/  ISETP.LT.AND P1, PT, R3, c[0x0][0x17c], !P0 ;  /* 0x00005f0003007a0c */ /* 0x000fc40004721270 */
[----:B------:R-:W-:Y:S02]  /*63e0*/  IADD3 R11, R9, c[0x0][0x198], RZ ;  /* 0x00006600090b7a10 */ /* 0x000fe40007ffe0ff */
[----:B------:R-:W-:Y:S02]  /*63f0*/  IADD3 R3, R180, 0x3a, RZ ;  /* 0x0000003ab4037810 */ /* 0x000fe40007ffe0ff */
[----:B------:R-:W-:Y:S02]  /*6400*/  PRMT R14, R15, 0x7632, R14 ;  /* 0x000076320f0e7816 */ /* 0x000fe4000000000e */
[----:B------:R-:W-:Y:S02]  /*6410*/  LEA.HI.X.SX32 R5, R5, R0, 0x1, P6 ;  /* 0x0000000005057211 */ /* 0x000fe400030f0eff */
[----:B------:R-:W-:Y:S01]  /*6420*/  LEA R8, P6, R9, R2, 0x1 ;  /* 0x0000000209087211 */ /* 0x000fe200078c08ff */
[----:B------:R0:W-:Y:S01]  /*6430*/  @P3 STG.E.U16 [R12.64], R14 ;  /* 0x0000000e0c003986 */ /* 0x0001e2000c101504 */
[----:B--2---:R-:W-:-:S02]  /*6440*/  IADD3 R15, R11, c[0x0][0x198], RZ ;  /* 0x000066000b0f7a10 */ /* 0x004fc40007ffe0ff */
[----:B------:R-:W-:Y:S01]  /*6450*/  ISETP.LT.AND P5, PT, R3, c[0x0][0x17c], !P0 ;  /* 0x00005f0003007a0c */ /* 0x000fe200047a1270 */
[----:B------:R-:W-:Y:S01]  /*6460*/  @P2 STG.E.U16 [R4.64], R19 ;  /* 0x0000001304002986 */ /* 0x000fe2000c101504 */
[----:B------:R-:W-:Y:S02]  /*6470*/  IADD3 R3, R180, 0x3b, RZ ;  /* 0x0000003bb4037810 */ /* 0x000fe40007ffe0ff */
[----:B------:R-:W-:Y:S02]  /*6480*/  PRMT R7, R19, 0x7632, R7 ;  /* 0x0000763213077816 */ /* 0x000fe40000000007 */
[----:B------:R-:W-:Y:S02]  /*6490*/  LEA.HI.X.SX32 R9, R9, R0, 0x1, P6 ;  /* 0x0000000009097211 */ /* 0x000fe400030f0eff */
[----:B------:R-:W-:Y:S02]  /*64a0*/  ISETP.LT.AND P4, PT, R3, c[0x0][0x17c], !P0 ;  /* 0x00005f0003007a0c */ /* 0x000fe40004781270 */
[----:B0-----:R-:W-:Y:S01]  /*64b0*/  IADD3 R13, R15, c[0x0][0x198], RZ ;  /* 0x000066000f0d7a10 */ /* 0x001fe20007ffe0ff */
[----:B------:R0:W-:Y:S01]  /*64c0*/  @P1 STG.E.U16 [R8.64], R7 ;  /* 0x0000000708001986 */ /* 0x0001e2000c101504 */
[----:B------:R-:W-:-:S02]  /*64d0*/  LEA R6, P6, R11, R2, 0x1 ;  /* 0x000000020b067211 */ /* 0x000fc400078c08ff */
[C---:B------:R-:W-:Y:S02]  /*64e0*/  IADD3 R3, R180.reuse, 0x3c, RZ ;  /* 0x0000003cb4037810 */ /* 0x040fe40007ffe0ff */
[----:B------:R-:W-:Y:S02]  /*64f0*/  IADD3 R17, R13, c[0x0][0x198], RZ ;  /* 0x000066000d117a10 */ /* 0x000fe40007ffe0ff */
[----:B------:R-:W-:Y:S02]  /*6500*/  ISETP.LT.AND P3, PT, R3, c[0x0][0x17c], !P0 ;  /* 0x00005f0003007a0c */ /* 0x000fe40004761270 */
[----:B------:R-:W-:Y:S02]  /*6510*/  LEA R10, P1, R15, R2, 0x1 ;  /* 0x000000020f0a7211 */ /* 0x000fe400078208ff */
[----:B------:R-:W-:Y:S02]  /*6520*/  IADD3 R3, R180, 0x3d, RZ ;  /* 0x0000003db4037810 */ /* 0x000fe40007ffe0ff */
[----:B0-----:R-:W-:-:S02]  /*6530*/  LEA.HI.X.SX32 R7, R11, R0, 0x1, P6 ;  /* 0x000000000b077211 */ /* 0x001fc400030f0eff */
[----:B------:R-:W-:Y:S02]  /*6540*/  LEA R12, P6, R13, R2, 0x1 ;  /* 0x000000020d0c7211 */ /* 0x000fe400078c08ff */
[----:B------:R-:W-:Y:S01]  /*6550*/  IADD3 R21, R17, c[0x0][0x198], RZ ;  /* 0x0000660011157a10 */ /* 0x000fe20007ffe0ff */
[----:B------:R0:W-:Y:S01]  /*6560*/  @P5 STG.E.U16 [R6.64], R23 ;  /* 0x0000001706005986 */ /* 0x0001e2000c101504 */
[-C--:B------:R-:W-:Y:S02]  /*6570*/  LEA.HI.X.SX32 R11, R15, R0.reuse, 0x1, P1 ;  /* 0x000000000f0b7211 */ /* 0x080fe400008f0eff */
[----:B------:R-:W-:Y:S02]  /*6580*/  LEA.HI.X.SX32 R13, R13, R0, 0x1, P6 ;  /* 0x000000000d0d7211 */ /* 0x000fe400030f0eff */
[----:B------:R-:W-:Y:S02]  /*6590*/  ISETP.LT.AND P2, PT, R3, c[0x0][0x17c], !P0 ;  /* 0x00005f0003007a0c */ /* 0x000fe40004741270 */
[----:B------:R-:W-:-:S02]  /*65a0*/  LEA R4, P6, R17, R2, 0x1 ;  /* 0x0000000211047211 */ /* 0x000fc400078c08ff */
[C---:B------:R-:W-:Y:S02]  /*65b0*/  LEA R8, P1, R21.reuse, R2, 0x1 ;  /* 0x0000000215087211 */ /* 0x040fe400078208ff */
[C---:B------:R-:W-:Y:S02]  /*65c0*/  IADD3 R3, R180.reuse, 0x3e, RZ ;  /* 0x0000003eb4037810 */ /* 0x040fe40007ffe0ff */
[----:B------:R-:W-:Y:S02]  /*65d0*/  IADD3 R15, R21, c[0x0][0x198], RZ ;  /* 0x00006600150f7a10 */ /* 0x000fe40007ffe0ff */
[----:B------:R-:W-:Y:S02]  /*65e0*/  IADD3 R180, R180, 0x3f, RZ ;  /* 0x0000003fb4b47810 */ /* 0x000fe40007ffe0ff */
[-C--:B------:R-:W-:Y:S02]  /*65f0*/  LEA.HI.X.SX32 R5, R17, R0.reuse, 0x1, P6 ;  /* 0x0000000011057211 */ /* 0x080fe400030f0eff */
[----:B------:R-:W-:-:S02]  /*6600*/  LEA.HI.X.SX32 R9, R21, R0, 0x1, P1 ;  /* 0x0000000015097211 */ /* 0x000fc400008f0eff */
[----:B------:R-:W-:Y:S02]  /*6610*/  LEA R2, P6, R15, R2, 0x1 ;  /* 0x000000020f027211 */ /* 0x000fe400078c08ff */
[----:B------:R-:W-:Y:S02]  /*6620*/  ISETP.LT.AND P1, PT, R3, c[0x0][0x17c], !P0 ;  /* 0x00005f0003007a0c */ /* 0x000fe40004721270 */
[----:B------:R-:W-:Y:S02]  /*6630*/  ISETP.LT.AND P0, PT, R180, c[0x0][0x17c], !P0 ;  /* 0x00005f00b4007a0c */ /* 0x000fe40004701270 */
[----:B------:R-:W-:Y:S02]  /*6640*/  LEA.HI.X.SX32 R3, R15, R0, 0x1, P6 ;  /* 0x000000000f037211 */ /* 0x000fe400030f0eff */
[----:B------:R-:W-:Y:S02]  /*6650*/  PRMT R0, R23, 0x7632, R0 ;  /* 0x0000763217007816 */ /* 0x000fe40000000000 */
[----:B0-----:R-:W-:-:S03]  /*6660*/  PRMT R7, R27, 0x7632, R7 ;  /* 0x000076321b077816 */ /* 0x001fc60000000007 */
[----:B------:R0:W-:Y:S04]  /*6670*/  @P4 STG.E.U16 [R10.64], R0 ;  /* 0x000000000a004986 */ /* 0x0001e8000c101504 */
[----:B------:R0:W-:Y:S04]  /*6680*/  @P3 STG.E.U16 [R12.64], R27 ;  /* 0x0000001b0c003986 */ /* 0x0001e8000c101504 */
[----:B------:R0:W-:Y:S04]  /*6690*/  @P2 STG.E.U16 [R4.64], R7 ;  /* 0x0000000704002986 */ /* 0x0001e8000c101504 */
[----:B------:R0:W-:Y:S01]  /*66a0*/  @P1 STG.E.U16 [R8.64], R31 ;  /* 0x0000001f08001986 */ /* 0x0001e2000c101504 */
[----:B------:R-:W-:Y:S05]  /*66b0*/  @!P0 EXIT ;  /* 0x000000000000894d */ /* 0x000fea0003800000 */
[----:B0-----:R-:W-:-:S05]  /*66c0*/  PRMT R31, R31, 0x7632, R31 ;  /* 0x000076321f1f7816 */ /* 0x001fca000000001f */
[----:B------:R-:W-:Y:S01]  /*66d0*/  STG.E.U16 [R2.64], R31 ;  /* 0x0000001f02007986 */ /* 0x000fe2000c101504 */
[----:B------:R-:W-:Y:S05]  /*66e0*/  EXIT ;  /* 0x000000000000794d */ /* 0x000fea0003800000 */
.L_x_3:
[----:B------:R-:W-:-:S00]  /*66f0*/  BRA `(.L_x_3) ;  /* 0xfffffff000007947 */ /* 0x000fc0000383ffff */
[----:B------:R-:W-:-:S00]  /*6700*/  NOP ;  /* 0x0000000000007918 */ /* 0x000fc00000000000 */
[----:B------:R-:W-:-:S00]  /*6710*/  NOP ;  /* 0x0000000000007918 */ /* 0x000fc00000000000 */
[----:B------:R-:W-:-:S00]  /*6720*/  NOP ;  /* 0x0000000000007918 */ /* 0x000fc00000000000 */
[----:B------:R-:W-:-:S00]  /*6730*/  NOP ;  /* 0x0000000000007918 */ /* 0x000fc00000000000 */
[----:B------:R-:W-:-:S00]  /*6740*/  NOP ;  /* 0x0000000000007918 */ /* 0x000fc00000000000 */
[----:B------:R-:W-:-:S00]  /*6750*/  NOP ;  /* 0x0000000000007918 */ /* 0x000fc00000000000 */
[----:B------:R-:W-:-:S00]  /*6760*/  NOP ;  /* 0x0000000000007918 */ /* 0x000fc00000000000 */
[----:B------:R-:W-:-:S00]  /*6770*/  NOP ;  /* 0x0000000000007918 */ /* 0x000fc00000000000 */
.L_x_4:


//--------------------- .nv.shared.matmul_kernel  --------------------------
	.section	.nv.shared.matmul_kernel,"aw",@nobits
	.sectionflags	@""
	.align	16
